//
// Generated by NVIDIA NVVM Compiler
//
// Compiler Build ID: CL-36424714
// Cuda compilation tools, release 13.0, V13.0.88
// Based on NVVM 20.0.0
//

.version 9.0
.target sm_100
.address_size 64

	// .globl	_Z9perm_cudaixPiPxS_ix
// _ZZ9perm_cudaixPiPxS_ixE6s_dist has been demoted
// _ZZ9perm_cudaixPiPxS_ixE6s_fact has been demoted
// _ZZ9perm_cudaixPiPxS_ixE7s_mcost has been demoted

.visible .entry _Z9perm_cudaixPiPxS_ix(
	.param .u32 _Z9perm_cudaixPiPxS_ix_param_0,
	.param .u64 _Z9perm_cudaixPiPxS_ix_param_1,
	.param .u64 .ptr .align 1 _Z9perm_cudaixPiPxS_ix_param_2,
	.param .u64 .ptr .align 1 _Z9perm_cudaixPiPxS_ix_param_3,
	.param .u64 .ptr .align 1 _Z9perm_cudaixPiPxS_ix_param_4,
	.param .u32 _Z9perm_cudaixPiPxS_ix_param_5,
	.param .u64 _Z9perm_cudaixPiPxS_ix_param_6
)
{
	.local .align 4 .b8 	__local_depot0[204];
	.reg .b64 	%SP;
	.reg .b64 	%SPL;
	.reg .pred 	%p<92>;
	.reg .b16 	%rs<19>;
	.reg .b32 	%r<592>;
	.reg .b64 	%rd<222>;
	// demoted variable
	.shared .align 4 .b8 _ZZ9perm_cudaixPiPxS_ixE6s_dist[10000];
	// demoted variable
	.shared .align 8 .b8 _ZZ9perm_cudaixPiPxS_ixE6s_fact[400];
	// demoted variable
	.shared .align 4 .b8 _ZZ9perm_cudaixPiPxS_ixE7s_mcost[4096];
	mov.u64 	%SPL, __local_depot0;
	ld.param.u32 	%r161, [_Z9perm_cudaixPiPxS_ix_param_0];
	ld.param.u64 	%rd80, [_Z9perm_cudaixPiPxS_ix_param_1];
	ld.param.u64 	%rd84, [_Z9perm_cudaixPiPxS_ix_param_2];
	ld.param.u64 	%rd81, [_Z9perm_cudaixPiPxS_ix_param_3];
	ld.param.u64 	%rd82, [_Z9perm_cudaixPiPxS_ix_param_4];
	ld.param.u32 	%r162, [_Z9perm_cudaixPiPxS_ix_param_5];
	ld.param.u64 	%rd83, [_Z9perm_cudaixPiPxS_ix_param_6];
	cvta.to.global.u64 	%rd1, %rd84;
	add.u64 	%rd2, %SPL, 0;
	mov.u32 	%r1, %tid.x;
	mov.u32 	%r2, %ctaid.x;
	mov.u32 	%r591, %ntid.x;
	mad.lo.s32 	%r163, %r2, %r591, %r1;
	cvt.u64.u32 	%rd199, %r163;
	mul.lo.s32 	%r4, %r161, %r161;
	add.s32 	%r164, %r591, %r4;
	add.s32 	%r165, %r164, -1;
	div.u32 	%r5, %r165, %r591;
	mul.lo.s32 	%r6, %r5, %r1;
	setp.lt.s32 	%p1, %r5, 1;
	@%p1 bra 	$L__BB0_17;
	and.b32  	%r7, %r5, 3;
	setp.lt.u32 	%p2, %r5, 4;
	mov.b32 	%r527, 0;
	@%p2 bra 	$L__BB0_12;
	and.b32  	%r527, %r5, 2147483644;
	mov.b32 	%r525, 0;
	mov.u32 	%r169, _ZZ9perm_cudaixPiPxS_ixE6s_dist;
$L__BB0_3:
	add.s32 	%r10, %r525, %r6;
	setp.ge.s32 	%p3, %r10, %r4;
	mul.wide.u32 	%rd86, %r10, 4;
	add.s64 	%rd4, %rd1, %rd86;
	shl.b32 	%r168, %r10, 2;
	add.s32 	%r11, %r169, %r168;
	@%p3 bra 	$L__BB0_5;
	ld.global.u32 	%r170, [%rd4];
	st.shared.u32 	[%r11], %r170;
$L__BB0_5:
	add.s32 	%r171, %r10, 1;
	setp.ge.s32 	%p4, %r171, %r4;
	@%p4 bra 	$L__BB0_7;
	ld.global.u32 	%r172, [%rd4+4];
	st.shared.u32 	[%r11+4], %r172;
$L__BB0_7:
	add.s32 	%r173, %r10, 2;
	setp.ge.s32 	%p5, %r173, %r4;
	@%p5 bra 	$L__BB0_9;
	ld.global.u32 	%r174, [%rd4+8];
	st.shared.u32 	[%r11+8], %r174;
$L__BB0_9:
	add.s32 	%r175, %r10, 3;
	setp.ge.s32 	%p6, %r175, %r4;
	@%p6 bra 	$L__BB0_11;
	ld.global.u32 	%r176, [%rd4+12];
	st.shared.u32 	[%r11+12], %r176;
$L__BB0_11:
	add.s32 	%r525, %r525, 4;
	setp.ne.s32 	%p7, %r525, %r527;
	@%p7 bra 	$L__BB0_3;
$L__BB0_12:
	setp.eq.s32 	%p8, %r7, 0;
	@%p8 bra 	$L__BB0_17;
	mov.b32 	%r528, 0;
$L__BB0_14:
	.pragma "nounroll";
	add.s32 	%r16, %r527, %r6;
	setp.ge.s32 	%p9, %r16, %r4;
	@%p9 bra 	$L__BB0_16;
	mul.wide.u32 	%rd87, %r16, 4;
	add.s64 	%rd88, %rd1, %rd87;
	ld.global.u32 	%r178, [%rd88];
	shl.b32 	%r179, %r16, 2;
	mov.u32 	%r180, _ZZ9perm_cudaixPiPxS_ixE6s_dist;
	add.s32 	%r181, %r180, %r179;
	st.shared.u32 	[%r181], %r178;
$L__BB0_16:
	add.s32 	%r527, %r527, 1;
	add.s32 	%r528, %r528, 1;
	setp.ne.s32 	%p10, %r528, %r7;
	@%p10 bra 	$L__BB0_14;
$L__BB0_17:
	setp.ge.s32 	%p11, %r1, %r161;
	@%p11 bra 	$L__BB0_19;
	cvta.to.global.u64 	%rd89, %rd81;
	mul.wide.u32 	%rd90, %r1, 8;
	add.s64 	%rd91, %rd89, %rd90;
	ld.global.u64 	%rd92, [%rd91];
	shl.b32 	%r182, %r1, 3;
	mov.u32 	%r183, _ZZ9perm_cudaixPiPxS_ixE6s_fact;
	add.s32 	%r184, %r183, %r182;
	st.shared.u64 	[%r184], %rd92;
$L__BB0_19:
	bar.sync 	0;
	setp.le.s64 	%p12, %rd80, %rd199;
	setp.eq.s32 	%p13, %r162, 0;
	or.pred  	%p14, %p12, %p13;
	mov.b32 	%r556, 2147483647;
	@%p14 bra 	$L__BB0_148;
	setp.lt.s32 	%p15, %r161, 2;
	mul.wide.s32 	%rd93, %r161, 4;
	add.s64 	%rd5, %rd2, %rd93;
	@%p15 bra 	$L__BB0_141;
	add.s32 	%r19, %r161, -1;
	and.b32  	%r20, %r161, 3;
	add.s32 	%r21, %r161, -2;
	cvt.u16.u32 	%rs1, %r161;
	and.b32  	%r22, %r161, 15;
	and.b32  	%r23, %r161, 7;
	add.s32 	%r24, %r23, -1;
	and.b32  	%r25, %r161, 2147483644;
	and.b32  	%r26, %r161, 1;
	and.b32  	%r27, %r161, 2147483632;
	neg.s32 	%r28, %r25;
	shl.b32 	%r202, %r161, 3;
	mov.u32 	%r203, _ZZ9perm_cudaixPiPxS_ixE6s_fact;
	add.s32 	%r204, %r202, %r203;
	add.s32 	%r29, %r204, -16;
	mov.b32 	%r529, 0;
	add.s64 	%rd7, %rd2, 8;
$L__BB0_22:
	setp.lt.u32 	%p21, %r19, 3;
	mov.b32 	%r588, 0;
	mov.u64 	%rd198, %rd7;
	mov.u32 	%r530, %r29;
	mov.u32 	%r531, %r28;
	@%p21 bra 	$L__BB0_36;
$L__BB0_23:
	.pragma "nounroll";
	ld.shared.u64 	%rd10, [%r530+8];
	or.b64  	%rd98, %rd199, %rd10;
	and.b64  	%rd99, %rd98, -4294967296;
	setp.ne.s64 	%p22, %rd99, 0;
	@%p22 bra 	$L__BB0_25;
	cvt.u32.u64 	%r206, %rd10;
	cvt.u32.u64 	%r207, %rd199;
	div.u32 	%r208, %r207, %r206;
	mul.lo.s32 	%r209, %r208, %r206;
	sub.s32 	%r210, %r207, %r209;
	cvt.u64.u32 	%rd200, %r208;
	cvt.u64.u32 	%rd201, %r210;
	bra.uni 	$L__BB0_26;
$L__BB0_25:
	div.s64 	%rd200, %rd199, %rd10;
	mul.lo.s64 	%rd100, %rd200, %rd10;
	sub.s64 	%rd201, %rd199, %rd100;
$L__BB0_26:
	st.local.u32 	[%rd198+-8], %rd200;
	ld.shared.u64 	%rd17, [%r530];
	or.b64  	%rd101, %rd201, %rd17;
	and.b64  	%rd102, %rd101, -4294967296;
	setp.ne.s64 	%p23, %rd102, 0;
	@%p23 bra 	$L__BB0_28;
	cvt.u32.u64 	%r211, %rd17;
	cvt.u32.u64 	%r212, %rd201;
	div.u32 	%r213, %r212, %r211;
	mul.lo.s32 	%r214, %r213, %r211;
	sub.s32 	%r215, %r212, %r214;
	cvt.u64.u32 	%rd202, %r213;
	cvt.u64.u32 	%rd203, %r215;
	bra.uni 	$L__BB0_29;
$L__BB0_28:
	div.s64 	%rd202, %rd201, %rd17;
	mul.lo.s64 	%rd103, %rd202, %rd17;
	sub.s64 	%rd203, %rd201, %rd103;
$L__BB0_29:
	st.local.u32 	[%rd198+-4], %rd202;
	ld.shared.u64 	%rd24, [%r530+-8];
	or.b64  	%rd104, %rd203, %rd24;
	and.b64  	%rd105, %rd104, -4294967296;
	setp.ne.s64 	%p24, %rd105, 0;
	@%p24 bra 	$L__BB0_31;
	cvt.u32.u64 	%r216, %rd24;
	cvt.u32.u64 	%r217, %rd203;
	div.u32 	%r218, %r217, %r216;
	mul.lo.s32 	%r219, %r218, %r216;
	sub.s32 	%r220, %r217, %r219;
	cvt.u64.u32 	%rd204, %r218;
	cvt.u64.u32 	%rd205, %r220;
	bra.uni 	$L__BB0_32;
$L__BB0_31:
	div.s64 	%rd204, %rd203, %rd24;
	mul.lo.s64 	%rd106, %rd204, %rd24;
	sub.s64 	%rd205, %rd203, %rd106;
$L__BB0_32:
	st.local.u32 	[%rd198], %rd204;
	ld.shared.u64 	%rd31, [%r530+-16];
	or.b64  	%rd107, %rd205, %rd31;
	and.b64  	%rd108, %rd107, -4294967296;
	setp.ne.s64 	%p25, %rd108, 0;
	@%p25 bra 	$L__BB0_34;
	cvt.u32.u64 	%r221, %rd31;
	cvt.u32.u64 	%r222, %rd205;
	div.u32 	%r223, %r222, %r221;
	mul.lo.s32 	%r224, %r223, %r221;
	sub.s32 	%r225, %r222, %r224;
	cvt.u64.u32 	%rd206, %r223;
	cvt.u64.u32 	%rd199, %r225;
	bra.uni 	$L__BB0_35;
$L__BB0_34:
	div.s64 	%rd206, %rd205, %rd31;
	mul.lo.s64 	%rd109, %rd206, %rd31;
	sub.s64 	%rd199, %rd205, %rd109;
$L__BB0_35:
	st.local.u32 	[%rd198+4], %rd206;
	add.s32 	%r531, %r531, 4;
	add.s32 	%r530, %r530, -32;
	add.s64 	%rd198, %rd198, 16;
	setp.eq.s32 	%p26, %r531, 0;
	mov.u32 	%r588, %r25;
	@%p26 bra 	$L__BB0_36;
	bra.uni 	$L__BB0_23;
$L__BB0_36:
	setp.eq.s32 	%p27, %r20, 0;
	@%p27 bra 	$L__BB0_140;
	setp.eq.s32 	%p28, %r20, 1;
	@%p28 bra 	$L__BB0_135;
	not.b32 	%r226, %r588;
	add.s32 	%r227, %r161, %r226;
	shl.b32 	%r228, %r227, 3;
	mov.u32 	%r229, _ZZ9perm_cudaixPiPxS_ixE6s_fact;
	add.s32 	%r148, %r229, %r228;
	ld.shared.u64 	%rd44, [%r148];
	or.b64  	%rd111, %rd199, %rd44;
	and.b64  	%rd112, %rd111, -4294967296;
	setp.ne.s64 	%p29, %rd112, 0;
	@%p29 bra 	$L__BB0_130;
	cvt.u32.u64 	%r230, %rd44;
	cvt.u32.u64 	%r231, %rd199;
	div.u32 	%r232, %r231, %r230;
	mul.lo.s32 	%r233, %r232, %r230;
	sub.s32 	%r234, %r231, %r233;
	cvt.u64.u32 	%rd209, %r232;
	cvt.u64.u32 	%rd210, %r234;
	bra.uni 	$L__BB0_131;
$L__BB0_40:
	xor.b16  	%rs10, %rs17, 7;
	add.s16 	%rs11, %rs10, %rs1;
	sub.s32 	%r251, %r21, %r532;
	min.s32 	%r37, %r251, 0;
	cvt.u16.u32 	%rs12, %r37;
	sub.s16 	%rs5, %rs11, %rs12;
	add.s32 	%r252, %r532, %r37;
	sub.s32 	%r38, %r19, %r252;
	sub.s32 	%r253, %r251, %r37;
	add.s32 	%r558, %r533, -2;
	mul.wide.s32 	%rd123, %r533, 4;
	add.s64 	%rd39, %rd2, %rd123;
	ld.local.u32 	%r537, [%rd39+-4];
	setp.lt.u32 	%p33, %r253, 15;
	@%p33 bra 	$L__BB0_75;
	and.b32  	%r41, %r38, -16;
	mov.b32 	%r536, 0;
$L__BB0_42:
	.pragma "nounroll";
	mul.wide.u32 	%rd124, %r558, 4;
	add.s64 	%rd125, %rd2, %rd124;
	ld.local.u32 	%r255, [%rd125];
	setp.gt.s32 	%p34, %r255, %r537;
	@%p34 bra 	$L__BB0_44;
	add.s32 	%r537, %r537, 1;
	st.local.u32 	[%rd39+-4], %r537;
$L__BB0_44:
	add.s32 	%r256, %r558, -1;
	mul.wide.u32 	%rd126, %r256, 4;
	add.s64 	%rd127, %rd2, %rd126;
	ld.local.u32 	%r257, [%rd127];
	setp.gt.s32 	%p35, %r257, %r537;
	@%p35 bra 	$L__BB0_46;
	add.s32 	%r537, %r537, 1;
	st.local.u32 	[%rd39+-4], %r537;
$L__BB0_46:
	add.s32 	%r258, %r558, -2;
	mul.wide.u32 	%rd128, %r258, 4;
	add.s64 	%rd129, %rd2, %rd128;
	ld.local.u32 	%r259, [%rd129];
	setp.gt.s32 	%p36, %r259, %r537;
	@%p36 bra 	$L__BB0_48;
	add.s32 	%r537, %r537, 1;
	st.local.u32 	[%rd39+-4], %r537;
$L__BB0_48:
	add.s32 	%r260, %r558, -3;
	mul.wide.u32 	%rd130, %r260, 4;
	add.s64 	%rd131, %rd2, %rd130;
	ld.local.u32 	%r261, [%rd131];
	setp.gt.s32 	%p37, %r261, %r537;
	@%p37 bra 	$L__BB0_50;
	add.s32 	%r537, %r537, 1;
	st.local.u32 	[%rd39+-4], %r537;
$L__BB0_50:
	add.s32 	%r262, %r558, -4;
	mul.wide.u32 	%rd132, %r262, 4;
	add.s64 	%rd133, %rd2, %rd132;
	ld.local.u32 	%r263, [%rd133];
	setp.gt.s32 	%p38, %r263, %r537;
	@%p38 bra 	$L__BB0_52;
	add.s32 	%r537, %r537, 1;
	st.local.u32 	[%rd39+-4], %r537;
$L__BB0_52:
	add.s32 	%r264, %r558, -5;
	mul.wide.u32 	%rd134, %r264, 4;
	add.s64 	%rd135, %rd2, %rd134;
	ld.local.u32 	%r265, [%rd135];
	setp.gt.s32 	%p39, %r265, %r537;
	@%p39 bra 	$L__BB0_54;
	add.s32 	%r537, %r537, 1;
	st.local.u32 	[%rd39+-4], %r537;
$L__BB0_54:
	add.s32 	%r266, %r558, -6;
	mul.wide.u32 	%rd136, %r266, 4;
	add.s64 	%rd137, %rd2, %rd136;
	ld.local.u32 	%r267, [%rd137];
	setp.gt.s32 	%p40, %r267, %r537;
	@%p40 bra 	$L__BB0_56;
	add.s32 	%r537, %r537, 1;
	st.local.u32 	[%rd39+-4], %r537;
$L__BB0_56:
	add.s32 	%r268, %r558, -7;
	mul.wide.u32 	%rd138, %r268, 4;
	add.s64 	%rd139, %rd2, %rd138;
	ld.local.u32 	%r269, [%rd139];
	setp.gt.s32 	%p41, %r269, %r537;
	@%p41 bra 	$L__BB0_58;
	add.s32 	%r537, %r537, 1;
	st.local.u32 	[%rd39+-4], %r537;
$L__BB0_58:
	add.s32 	%r270, %r558, -8;
	mul.wide.u32 	%rd140, %r270, 4;
	add.s64 	%rd141, %rd2, %rd140;
	ld.local.u32 	%r271, [%rd141];
	setp.gt.s32 	%p42, %r271, %r537;
	@%p42 bra 	$L__BB0_60;
	add.s32 	%r537, %r537, 1;
	st.local.u32 	[%rd39+-4], %r537;
$L__BB0_60:
	add.s32 	%r272, %r558, -9;
	mul.wide.u32 	%rd142, %r272, 4;
	add.s64 	%rd143, %rd2, %rd142;
	ld.local.u32 	%r273, [%rd143];
	setp.gt.s32 	%p43, %r273, %r537;
	@%p43 bra 	$L__BB0_62;
	add.s32 	%r537, %r537, 1;
	st.local.u32 	[%rd39+-4], %r537;
$L__BB0_62:
	add.s32 	%r274, %r558, -10;
	mul.wide.u32 	%rd144, %r274, 4;
	add.s64 	%rd145, %rd2, %rd144;
	ld.local.u32 	%r275, [%rd145];
	setp.gt.s32 	%p44, %r275, %r537;
	@%p44 bra 	$L__BB0_64;
	add.s32 	%r537, %r537, 1;
	st.local.u32 	[%rd39+-4], %r537;
$L__BB0_64:
	add.s32 	%r276, %r558, -11;
	mul.wide.u32 	%rd146, %r276, 4;
	add.s64 	%rd147, %rd2, %rd146;
	ld.local.u32 	%r277, [%rd147];
	setp.gt.s32 	%p45, %r277, %r537;
	@%p45 bra 	$L__BB0_66;
	add.s32 	%r537, %r537, 1;
	st.local.u32 	[%rd39+-4], %r537;
$L__BB0_66:
	add.s32 	%r278, %r558, -12;
	mul.wide.u32 	%rd148, %r278, 4;
	add.s64 	%rd149, %rd2, %rd148;
	ld.local.u32 	%r279, [%rd149];
	setp.gt.s32 	%p46, %r279, %r537;
	@%p46 bra 	$L__BB0_68;
	add.s32 	%r537, %r537, 1;
	st.local.u32 	[%rd39+-4], %r537;
$L__BB0_68:
	add.s32 	%r280, %r558, -13;
	mul.wide.u32 	%rd150, %r280, 4;
	add.s64 	%rd151, %rd2, %rd150;
	ld.local.u32 	%r281, [%rd151];
	setp.gt.s32 	%p47, %r281, %r537;
	@%p47 bra 	$L__BB0_70;
	add.s32 	%r537, %r537, 1;
	st.local.u32 	[%rd39+-4], %r537;
$L__BB0_70:
	add.s32 	%r282, %r558, -14;
	mul.wide.u32 	%rd152, %r282, 4;
	add.s64 	%rd153, %rd2, %rd152;
	ld.local.u32 	%r283, [%rd153];
	setp.gt.s32 	%p48, %r283, %r537;
	@%p48 bra 	$L__BB0_72;
	add.s32 	%r537, %r537, 1;
	st.local.u32 	[%rd39+-4], %r537;
$L__BB0_72:
	add.s32 	%r284, %r558, -15;
	mul.wide.u32 	%rd154, %r284, 4;
	add.s64 	%rd155, %rd2, %rd154;
	ld.local.u32 	%r285, [%rd155];
	setp.gt.s32 	%p49, %r285, %r537;
	@%p49 bra 	$L__BB0_74;
	add.s32 	%r537, %r537, 1;
	st.local.u32 	[%rd39+-4], %r537;
$L__BB0_74:
	add.s32 	%r558, %r558, -16;
	add.s32 	%r536, %r536, 16;
	setp.eq.s32 	%p50, %r536, %r41;
	@%p50 bra 	$L__BB0_75;
	bra.uni 	$L__BB0_42;
$L__BB0_75:
	and.b32  	%r286, %r38, 15;
	setp.eq.s32 	%p51, %r286, 0;
	@%p51 bra 	$L__BB0_114;
	cvt.u16.u32 	%rs13, %r37;
	not.b16 	%rs14, %rs18;
	add.s16 	%rs15, %rs14, %rs1;
	sub.s16 	%rs16, %rs15, %rs13;
	cvt.u32.u16 	%r287, %rs16;
	and.b32  	%r89, %r287, 15;
	add.s32 	%r288, %r89, -1;
	setp.lt.u32 	%p52, %r288, 7;
	@%p52 bra 	$L__BB0_94;
	mul.wide.u32 	%rd156, %r558, 4;
	add.s64 	%rd157, %rd2, %rd156;
	ld.local.u32 	%r289, [%rd157];
	setp.gt.s32 	%p53, %r289, %r537;
	@%p53 bra 	$L__BB0_79;
	add.s32 	%r537, %r537, 1;
	st.local.u32 	[%rd39+-4], %r537;
$L__BB0_79:
	add.s32 	%r290, %r558, -1;
	mul.wide.u32 	%rd158, %r290, 4;
	add.s64 	%rd159, %rd2, %rd158;
	ld.local.u32 	%r291, [%rd159];
	setp.gt.s32 	%p54, %r291, %r537;
	@%p54 bra 	$L__BB0_81;
	add.s32 	%r537, %r537, 1;
	st.local.u32 	[%rd39+-4], %r537;
$L__BB0_81:
	add.s32 	%r292, %r558, -2;
	mul.wide.u32 	%rd160, %r292, 4;
	add.s64 	%rd161, %rd2, %rd160;
	ld.local.u32 	%r293, [%rd161];
	setp.gt.s32 	%p55, %r293, %r537;
	@%p55 bra 	$L__BB0_83;
	add.s32 	%r537, %r537, 1;
	st.local.u32 	[%rd39+-4], %r537;
$L__BB0_83:
	add.s32 	%r294, %r558, -3;
	mul.wide.u32 	%rd162, %r294, 4;
	add.s64 	%rd163, %rd2, %rd162;
	ld.local.u32 	%r295, [%rd163];
	setp.gt.s32 	%p56, %r295, %r537;
	@%p56 bra 	$L__BB0_85;
	add.s32 	%r537, %r537, 1;
	st.local.u32 	[%rd39+-4], %r537;
$L__BB0_85:
	add.s32 	%r296, %r558, -4;
	mul.wide.u32 	%rd164, %r296, 4;
	add.s64 	%rd165, %rd2, %rd164;
	ld.local.u32 	%r297, [%rd165];
	setp.gt.s32 	%p57, %r297, %r537;
	@%p57 bra 	$L__BB0_87;
	add.s32 	%r537, %r537, 1;
	st.local.u32 	[%rd39+-4], %r537;
$L__BB0_87:
	add.s32 	%r298, %r558, -5;
	mul.wide.u32 	%rd166, %r298, 4;
	add.s64 	%rd167, %rd2, %rd166;
	ld.local.u32 	%r299, [%rd167];
	setp.gt.s32 	%p58, %r299, %r537;
	@%p58 bra 	$L__BB0_89;
	add.s32 	%r537, %r537, 1;
	st.local.u32 	[%rd39+-4], %r537;
$L__BB0_89:
	add.s32 	%r300, %r558, -6;
	mul.wide.u32 	%rd168, %r300, 4;
	add.s64 	%rd169, %rd2, %rd168;
	ld.local.u32 	%r301, [%rd169];
	setp.gt.s32 	%p59, %r301, %r537;
	@%p59 bra 	$L__BB0_91;
	add.s32 	%r537, %r537, 1;
	st.local.u32 	[%rd39+-4], %r537;
$L__BB0_91:
	add.s32 	%r302, %r558, -7;
	mul.wide.u32 	%rd170, %r302, 4;
	add.s64 	%rd171, %rd2, %rd170;
	ld.local.u32 	%r303, [%rd171];
	setp.gt.s32 	%p60, %r303, %r537;
	@%p60 bra 	$L__BB0_93;
	add.s32 	%r537, %r537, 1;
	st.local.u32 	[%rd39+-4], %r537;
$L__BB0_93:
	add.s32 	%r558, %r558, -8;
$L__BB0_94:
	and.b32  	%r304, %r89, 7;
	setp.eq.s32 	%p61, %r304, 0;
	@%p61 bra 	$L__BB0_114;
	cvt.u32.u16 	%r305, %rs5;
	and.b32  	%r306, %r305, 7;
	and.b32  	%r109, %r305, 3;
	add.s32 	%r307, %r306, -1;
	setp.lt.u32 	%p62, %r307, 3;
	@%p62 bra 	$L__BB0_105;
	mul.wide.u32 	%rd172, %r558, 4;
	add.s64 	%rd173, %rd2, %rd172;
	ld.local.u32 	%r308, [%rd173];
	setp.gt.s32 	%p63, %r308, %r537;
	@%p63 bra 	$L__BB0_98;
	add.s32 	%r537, %r537, 1;
	st.local.u32 	[%rd39+-4], %r537;
$L__BB0_98:
	add.s32 	%r309, %r558, -1;
	mul.wide.u32 	%rd174, %r309, 4;
	add.s64 	%rd175, %rd2, %rd174;
	ld.local.u32 	%r310, [%rd175];
	setp.gt.s32 	%p64, %r310, %r537;
	@%p64 bra 	$L__BB0_100;
	add.s32 	%r537, %r537, 1;
	st.local.u32 	[%rd39+-4], %r537;
$L__BB0_100:
	add.s32 	%r311, %r558, -2;
	mul.wide.u32 	%rd176, %r311, 4;
	add.s64 	%rd177, %rd2, %rd176;
	ld.local.u32 	%r312, [%rd177];
	setp.gt.s32 	%p65, %r312, %r537;
	@%p65 bra 	$L__BB0_102;
	add.s32 	%r537, %r537, 1;
	st.local.u32 	[%rd39+-4], %r537;
$L__BB0_102:
	add.s32 	%r313, %r558, -3;
	mul.wide.u32 	%rd178, %r313, 4;
	add.s64 	%rd179, %rd2, %rd178;
	ld.local.u32 	%r314, [%rd179];
	setp.gt.s32 	%p66, %r314, %r537;
	@%p66 bra 	$L__BB0_104;
	add.s32 	%r537, %r537, 1;
	st.local.u32 	[%rd39+-4], %r537;
$L__BB0_104:
	add.s32 	%r558, %r558, -4;
$L__BB0_105:
	setp.eq.s32 	%p67, %r109, 0;
	@%p67 bra 	$L__BB0_114;
	mul.wide.u32 	%rd180, %r558, 4;
	add.s64 	%rd181, %rd2, %rd180;
	ld.local.u32 	%r315, [%rd181];
	setp.gt.s32 	%p68, %r315, %r537;
	@%p68 bra 	$L__BB0_108;
	add.s32 	%r537, %r537, 1;
	st.local.u32 	[%rd39+-4], %r537;
$L__BB0_108:
	setp.eq.s32 	%p69, %r109, 1;
	@%p69 bra 	$L__BB0_114;
	add.s32 	%r316, %r558, -1;
	mul.wide.u32 	%rd182, %r316, 4;
	add.s64 	%rd183, %rd2, %rd182;
	ld.local.u32 	%r317, [%rd183];
	setp.gt.s32 	%p70, %r317, %r537;
	@%p70 bra 	$L__BB0_111;
	add.s32 	%r537, %r537, 1;
	st.local.u32 	[%rd39+-4], %r537;
$L__BB0_111:
	setp.eq.s32 	%p71, %r109, 2;
	@%p71 bra 	$L__BB0_114;
	add.s32 	%r318, %r558, -2;
	mul.wide.u32 	%rd184, %r318, 4;
	add.s64 	%rd185, %rd2, %rd184;
	ld.local.u32 	%r319, [%rd185];
	setp.gt.s32 	%p72, %r319, %r537;
	@%p72 bra 	$L__BB0_114;
	add.s32 	%r320, %r537, 1;
	st.local.u32 	[%rd39+-4], %r320;
$L__BB0_114:
	setp.gt.s32 	%p73, %r533, 2;
	add.s32 	%r532, %r532, 1;
	add.s16 	%rs18, %rs18, 1;
	add.s16 	%rs17, %rs17, 1;
	add.s32 	%r533, %r533, -1;
	@%p73 bra 	$L__BB0_40;
	setp.gt.s32 	%p74, %r161, 0;
	ld.local.u32 	%r577, [%rd2];
	st.local.u32 	[%rd5], %r577;
	mov.b32 	%r556, 0;
	@%p74 bra 	$L__BB0_116;
	bra.uni 	$L__BB0_129;
$L__BB0_116:
	setp.lt.u32 	%p75, %r19, 15;
	mov.b32 	%r582, 0;
	mov.u32 	%r556, %r582;
	@%p75 bra 	$L__BB0_119;
	mov.b32 	%r554, 0;
	mov.u32 	%r556, %r554;
$L__BB0_118:
	.pragma "nounroll";
	mul.wide.u32 	%rd186, %r554, 4;
	add.s64 	%rd187, %rd2, %rd186;
	ld.local.u32 	%r325, [%rd187+4];
	mad.lo.s32 	%r326, %r577, %r161, %r325;
	shl.b32 	%r327, %r326, 2;
	mov.u32 	%r328, _ZZ9perm_cudaixPiPxS_ixE6s_dist;
	add.s32 	%r329, %r328, %r327;
	ld.shared.u32 	%r330, [%r329];
	add.s32 	%r331, %r330, %r556;
	ld.local.u32 	%r332, [%rd187+8];
	mad.lo.s32 	%r333, %r325, %r161, %r332;
	shl.b32 	%r334, %r333, 2;
	add.s32 	%r335, %r328, %r334;
	ld.shared.u32 	%r336, [%r335];
	add.s32 	%r337, %r336, %r331;
	ld.local.u32 	%r338, [%rd187+12];
	mad.lo.s32 	%r339, %r332, %r161, %r338;
	shl.b32 	%r340, %r339, 2;
	add.s32 	%r341, %r328, %r340;
	ld.shared.u32 	%r342, [%r341];
	add.s32 	%r343, %r342, %r337;
	ld.local.u32 	%r344, [%rd187+16];
	mad.lo.s32 	%r345, %r338, %r161, %r344;
	shl.b32 	%r346, %r345, 2;
	add.s32 	%r347, %r328, %r346;
	ld.shared.u32 	%r348, [%r347];
	add.s32 	%r349, %r348, %r343;
	ld.local.u32 	%r350, [%rd187+20];
	mad.lo.s32 	%r351, %r344, %r161, %r350;
	shl.b32 	%r352, %r351, 2;
	add.s32 	%r353, %r328, %r352;
	ld.shared.u32 	%r354, [%r353];
	add.s32 	%r355, %r354, %r349;
	ld.local.u32 	%r356, [%rd187+24];
	mad.lo.s32 	%r357, %r350, %r161, %r356;
	shl.b32 	%r358, %r357, 2;
	add.s32 	%r359, %r328, %r358;
	ld.shared.u32 	%r360, [%r359];
	add.s32 	%r361, %r360, %r355;
	ld.local.u32 	%r362, [%rd187+28];
	mad.lo.s32 	%r363, %r356, %r161, %r362;
	shl.b32 	%r364, %r363, 2;
	add.s32 	%r365, %r328, %r364;
	ld.shared.u32 	%r366, [%r365];
	add.s32 	%r367, %r366, %r361;
	ld.local.u32 	%r368, [%rd187+32];
	mad.lo.s32 	%r369, %r362, %r161, %r368;
	shl.b32 	%r370, %r369, 2;
	add.s32 	%r371, %r328, %r370;
	ld.shared.u32 	%r372, [%r371];
	add.s32 	%r373, %r372, %r367;
	ld.local.u32 	%r374, [%rd187+36];
	mad.lo.s32 	%r375, %r368, %r161, %r374;
	shl.b32 	%r376, %r375, 2;
	add.s32 	%r377, %r328, %r376;
	ld.shared.u32 	%r378, [%r377];
	add.s32 	%r379, %r378, %r373;
	ld.local.u32 	%r380, [%rd187+40];
	mad.lo.s32 	%r381, %r374, %r161, %r380;
	shl.b32 	%r382, %r381, 2;
	add.s32 	%r383, %r328, %r382;
	ld.shared.u32 	%r384, [%r383];
	add.s32 	%r385, %r384, %r379;
	ld.local.u32 	%r386, [%rd187+44];
	mad.lo.s32 	%r387, %r380, %r161, %r386;
	shl.b32 	%r388, %r387, 2;
	add.s32 	%r389, %r328, %r388;
	ld.shared.u32 	%r390, [%r389];
	add.s32 	%r391, %r390, %r385;
	ld.local.u32 	%r392, [%rd187+48];
	mad.lo.s32 	%r393, %r386, %r161, %r392;
	shl.b32 	%r394, %r393, 2;
	add.s32 	%r395, %r328, %r394;
	ld.shared.u32 	%r396, [%r395];
	add.s32 	%r397, %r396, %r391;
	ld.local.u32 	%r398, [%rd187+52];
	mad.lo.s32 	%r399, %r392, %r161, %r398;
	shl.b32 	%r400, %r399, 2;
	add.s32 	%r401, %r328, %r400;
	ld.shared.u32 	%r402, [%r401];
	add.s32 	%r403, %r402, %r397;
	ld.local.u32 	%r404, [%rd187+56];
	mad.lo.s32 	%r405, %r398, %r161, %r404;
	shl.b32 	%r406, %r405, 2;
	add.s32 	%r407, %r328, %r406;
	ld.shared.u32 	%r408, [%r407];
	add.s32 	%r409, %r408, %r403;
	ld.local.u32 	%r410, [%rd187+60];
	mad.lo.s32 	%r411, %r404, %r161, %r410;
	shl.b32 	%r412, %r411, 2;
	add.s32 	%r413, %r328, %r412;
	ld.shared.u32 	%r414, [%r413];
	add.s32 	%r415, %r414, %r409;
	add.s32 	%r554, %r554, 16;
	ld.local.u32 	%r577, [%rd187+64];
	mad.lo.s32 	%r416, %r410, %r161, %r577;
	shl.b32 	%r417, %r416, 2;
	add.s32 	%r418, %r328, %r417;
	ld.shared.u32 	%r419, [%r418];
	add.s32 	%r556, %r419, %r415;
	setp.eq.s32 	%p76, %r554, %r27;
	mov.u32 	%r582, %r27;
	@%p76 bra 	$L__BB0_119;
	bra.uni 	$L__BB0_118;
$L__BB0_119:
	setp.eq.s32 	%p77, %r22, 0;
	@%p77 bra 	$L__BB0_129;
	add.s32 	%r421, %r22, -1;
	setp.lt.u32 	%p78, %r421, 7;
	@%p78 bra 	$L__BB0_122;
	mul.wide.u32 	%rd188, %r582, 4;
	add.s64 	%rd189, %rd2, %rd188;
	ld.local.u32 	%r422, [%rd189+4];
	mad.lo.s32 	%r423, %r577, %r161, %r422;
	shl.b32 	%r424, %r423, 2;
	mov.u32 	%r425, _ZZ9perm_cudaixPiPxS_ixE6s_dist;
	add.s32 	%r426, %r425, %r424;
	ld.shared.u32 	%r427, [%r426];
	add.s32 	%r428, %r427, %r556;
	ld.local.u32 	%r429, [%rd189+8];
	mad.lo.s32 	%r430, %r422, %r161, %r429;
	shl.b32 	%r431, %r430, 2;
	add.s32 	%r432, %r425, %r431;
	ld.shared.u32 	%r433, [%r432];
	add.s32 	%r434, %r433, %r428;
	ld.local.u32 	%r435, [%rd189+12];
	mad.lo.s32 	%r436, %r429, %r161, %r435;
	shl.b32 	%r437, %r436, 2;
	add.s32 	%r438, %r425, %r437;
	ld.shared.u32 	%r439, [%r438];
	add.s32 	%r440, %r439, %r434;
	ld.local.u32 	%r441, [%rd189+16];
	mad.lo.s32 	%r442, %r435, %r161, %r441;
	shl.b32 	%r443, %r442, 2;
	add.s32 	%r444, %r425, %r443;
	ld.shared.u32 	%r445, [%r444];
	add.s32 	%r446, %r445, %r440;
	ld.local.u32 	%r447, [%rd189+20];
	mad.lo.s32 	%r448, %r441, %r161, %r447;
	shl.b32 	%r449, %r448, 2;
	add.s32 	%r450, %r425, %r449;
	ld.shared.u32 	%r451, [%r450];
	add.s32 	%r452, %r451, %r446;
	ld.local.u32 	%r453, [%rd189+24];
	mad.lo.s32 	%r454, %r447, %r161, %r453;
	shl.b32 	%r455, %r454, 2;
	add.s32 	%r456, %r425, %r455;
	ld.shared.u32 	%r457, [%r456];
	add.s32 	%r458, %r457, %r452;
	ld.local.u32 	%r459, [%rd189+28];
	mad.lo.s32 	%r460, %r453, %r161, %r459;
	shl.b32 	%r461, %r460, 2;
	add.s32 	%r462, %r425, %r461;
	ld.shared.u32 	%r463, [%r462];
	add.s32 	%r464, %r463, %r458;
	add.s32 	%r582, %r582, 8;
	ld.local.u32 	%r465, [%rd189+32];
	mad.lo.s32 	%r466, %r459, %r161, %r465;
	shl.b32 	%r467, %r466, 2;
	add.s32 	%r468, %r425, %r467;
	ld.shared.u32 	%r469, [%r468];
	add.s32 	%r556, %r469, %r464;
$L__BB0_122:
	setp.eq.s32 	%p79, %r23, 0;
	@%p79 bra 	$L__BB0_129;
	setp.lt.u32 	%p80, %r24, 3;
	@%p80 bra 	$L__BB0_125;
	mul.wide.u32 	%rd190, %r582, 4;
	add.s64 	%rd191, %rd2, %rd190;
	ld.local.u32 	%r471, [%rd191];
	ld.local.u32 	%r472, [%rd191+4];
	mad.lo.s32 	%r473, %r471, %r161, %r472;
	shl.b32 	%r474, %r473, 2;
	mov.u32 	%r475, _ZZ9perm_cudaixPiPxS_ixE6s_dist;
	add.s32 	%r476, %r475, %r474;
	ld.shared.u32 	%r477, [%r476];
	add.s32 	%r478, %r477, %r556;
	ld.local.u32 	%r479, [%rd191+8];
	mad.lo.s32 	%r480, %r472, %r161, %r479;
	shl.b32 	%r481, %r480, 2;
	add.s32 	%r482, %r475, %r481;
	ld.shared.u32 	%r483, [%r482];
	add.s32 	%r484, %r483, %r478;
	ld.local.u32 	%r485, [%rd191+12];
	mad.lo.s32 	%r486, %r479, %r161, %r485;
	shl.b32 	%r487, %r486, 2;
	add.s32 	%r488, %r475, %r487;
	ld.shared.u32 	%r489, [%r488];
	add.s32 	%r490, %r489, %r484;
	add.s32 	%r582, %r582, 4;
	ld.local.u32 	%r491, [%rd191+16];
	mad.lo.s32 	%r492, %r485, %r161, %r491;
	shl.b32 	%r493, %r492, 2;
	add.s32 	%r494, %r475, %r493;
	ld.shared.u32 	%r495, [%r494];
	add.s32 	%r556, %r495, %r490;
$L__BB0_125:
	@%p27 bra 	$L__BB0_129;
	setp.eq.s32 	%p82, %r20, 1;
	mul.wide.u32 	%rd192, %r582, 4;
	add.s64 	%rd41, %rd2, %rd192;
	ld.local.u32 	%r496, [%rd41];
	ld.local.u32 	%r141, [%rd41+4];
	mad.lo.s32 	%r497, %r496, %r161, %r141;
	shl.b32 	%r498, %r497, 2;
	mov.u32 	%r499, _ZZ9perm_cudaixPiPxS_ixE6s_dist;
	add.s32 	%r500, %r499, %r498;
	ld.shared.u32 	%r501, [%r500];
	add.s32 	%r556, %r501, %r556;
	@%p82 bra 	$L__BB0_129;
	setp.eq.s32 	%p83, %r20, 2;
	ld.local.u32 	%r143, [%rd41+8];
	mad.lo.s32 	%r502, %r141, %r161, %r143;
	shl.b32 	%r503, %r502, 2;
	add.s32 	%r505, %r499, %r503;
	ld.shared.u32 	%r506, [%r505];
	add.s32 	%r556, %r506, %r556;
	@%p83 bra 	$L__BB0_129;
	ld.local.u32 	%r507, [%rd41+12];
	mad.lo.s32 	%r508, %r143, %r161, %r507;
	shl.b32 	%r509, %r508, 2;
	add.s32 	%r511, %r499, %r509;
	ld.shared.u32 	%r512, [%r511];
	add.s32 	%r556, %r512, %r556;
$L__BB0_129:
	add.s64 	%rd199, %rd199, %rd83;
	add.s32 	%r529, %r529, 1;
	setp.lt.s64 	%p84, %rd199, %rd80;
	setp.ne.s32 	%p85, %r529, %r162;
	and.pred  	%p86, %p84, %p85;
	@%p86 bra 	$L__BB0_22;
	bra.uni 	$L__BB0_148;
$L__BB0_130:
	div.s64 	%rd209, %rd199, %rd44;
	mul.lo.s64 	%rd113, %rd209, %rd44;
	sub.s64 	%rd210, %rd199, %rd113;
$L__BB0_131:
	mul.wide.u32 	%rd114, %r588, 4;
	add.s64 	%rd51, %rd2, %rd114;
	st.local.u32 	[%rd51], %rd209;
	ld.shared.u64 	%rd52, [%r148+-8];
	or.b64  	%rd115, %rd210, %rd52;
	and.b64  	%rd116, %rd115, -4294967296;
	setp.ne.s64 	%p30, %rd116, 0;
	@%p30 bra 	$L__BB0_133;
	cvt.u32.u64 	%r235, %rd52;
	cvt.u32.u64 	%r236, %rd210;
	div.u32 	%r237, %r236, %r235;
	mul.lo.s32 	%r238, %r237, %r235;
	sub.s32 	%r239, %r236, %r238;
	cvt.u64.u32 	%rd211, %r237;
	cvt.u64.u32 	%rd199, %r239;
	bra.uni 	$L__BB0_134;
$L__BB0_133:
	div.s64 	%rd211, %rd210, %rd52;
	mul.lo.s64 	%rd117, %rd211, %rd52;
	sub.s64 	%rd199, %rd210, %rd117;
$L__BB0_134:
	st.local.u32 	[%rd51+4], %rd211;
	add.s32 	%r588, %r588, 2;
$L__BB0_135:
	setp.eq.s32 	%p31, %r26, 0;
	@%p31 bra 	$L__BB0_140;
	not.b32 	%r240, %r588;
	add.s32 	%r241, %r161, %r240;
	shl.b32 	%r242, %r241, 3;
	mov.u32 	%r243, _ZZ9perm_cudaixPiPxS_ixE6s_fact;
	add.s32 	%r244, %r243, %r242;
	ld.shared.u64 	%rd61, [%r244];
	or.b64  	%rd118, %rd199, %rd61;
	and.b64  	%rd119, %rd118, -4294967296;
	setp.ne.s64 	%p32, %rd119, 0;
	@%p32 bra 	$L__BB0_138;
	cvt.u32.u64 	%r245, %rd61;
	cvt.u32.u64 	%r246, %rd199;
	div.u32 	%r247, %r246, %r245;
	mul.lo.s32 	%r248, %r247, %r245;
	sub.s32 	%r249, %r246, %r248;
	cvt.u64.u32 	%rd215, %r247;
	cvt.u64.u32 	%rd199, %r249;
	bra.uni 	$L__BB0_139;
$L__BB0_138:
	div.s64 	%rd215, %rd199, %rd61;
	mul.lo.s64 	%rd120, %rd215, %rd61;
	sub.s64 	%rd199, %rd199, %rd120;
$L__BB0_139:
	mul.wide.u32 	%rd121, %r588, 4;
	add.s64 	%rd122, %rd2, %rd121;
	st.local.u32 	[%rd122], %rd215;
$L__BB0_140:
	mov.b32 	%r532, 0;
	mov.b16 	%rs17, 0;
	mov.u16 	%rs18, %rs17;
	mov.u32 	%r533, %r161;
	bra.uni 	$L__BB0_40;
$L__BB0_141:
	setp.lt.s32 	%p16, %r161, 1;
	mov.b32 	%r556, 0;
	@%p16 bra 	$L__BB0_148;
	shl.b32 	%r188, %r161, 3;
	mov.u32 	%r189, _ZZ9perm_cudaixPiPxS_ixE6s_fact;
	add.s32 	%r190, %r189, %r188;
	ld.shared.u64 	%rd69, [%r190+-8];
	mov.b32 	%r589, 0;
	cvt.u32.u64 	%r191, %rd69;
$L__BB0_143:
	or.b64  	%rd94, %rd199, %rd69;
	and.b64  	%rd95, %rd94, -4294967296;
	setp.ne.s64 	%p17, %rd95, 0;
	@%p17 bra 	$L__BB0_145;
	cvt.u32.u64 	%r192, %rd199;
	div.u32 	%r193, %r192, %r191;
	mul.lo.s32 	%r194, %r193, %r191;
	sub.s32 	%r195, %r192, %r194;
	cvt.u64.u32 	%rd219, %r193;
	cvt.u64.u32 	%rd220, %r195;
	bra.uni 	$L__BB0_146;
$L__BB0_145:
	div.s64 	%rd219, %rd199, %rd69;
	mul.lo.s64 	%rd96, %rd219, %rd69;
	sub.s64 	%rd220, %rd199, %rd96;
$L__BB0_146:
	cvt.u32.u64 	%r152, %rd219;
	st.local.u32 	[%rd2], %r152;
	st.local.u32 	[%rd5], %r152;
	add.s64 	%rd199, %rd220, %rd83;
	add.s32 	%r589, %r589, 1;
	setp.lt.s64 	%p18, %rd199, %rd80;
	setp.ne.s32 	%p19, %r589, %r162;
	and.pred  	%p20, %p18, %p19;
	@%p20 bra 	$L__BB0_143;
	ld.local.u32 	%r196, [%rd2+4];
	mad.lo.s32 	%r197, %r161, %r152, %r196;
	shl.b32 	%r198, %r197, 2;
	mov.u32 	%r199, _ZZ9perm_cudaixPiPxS_ixE6s_dist;
	add.s32 	%r200, %r199, %r198;
	ld.shared.u32 	%r556, [%r200];
$L__BB0_148:
	shl.b32 	%r513, %r1, 2;
	mov.u32 	%r514, _ZZ9perm_cudaixPiPxS_ixE7s_mcost;
	add.s32 	%r515, %r514, %r513;
	st.shared.u32 	[%r515], %r556;
	bar.sync 	0;
	setp.lt.u32 	%p87, %r591, 2;
	@%p87 bra 	$L__BB0_154;
	shl.b32 	%r156, %r1, 1;
	mov.b64 	%rd221, 1;
$L__BB0_150:
	mov.u32 	%r157, %r591;
	shr.u32 	%r591, %r157, 1;
	setp.ge.u32 	%p88, %r1, %r591;
	@%p88 bra 	$L__BB0_153;
	cvt.u32.u64 	%r516, %rd221;
	mul.lo.s32 	%r517, %r156, %r516;
	add.s32 	%r518, %r517, %r516;
	shl.b32 	%r519, %r518, 2;
	add.s32 	%r521, %r514, %r519;
	ld.shared.u32 	%r159, [%r521];
	shl.b32 	%r522, %r517, 2;
	add.s32 	%r160, %r514, %r522;
	ld.shared.u32 	%r523, [%r160];
	setp.ge.s32 	%p89, %r159, %r523;
	@%p89 bra 	$L__BB0_153;
	st.shared.u32 	[%r160], %r159;
$L__BB0_153:
	shl.b64 	%rd221, %rd221, 1;
	bar.sync 	0;
	setp.gt.u32 	%p90, %r157, 3;
	@%p90 bra 	$L__BB0_150;
$L__BB0_154:
	setp.ne.s32 	%p91, %r1, 0;
	@%p91 bra 	$L__BB0_156;
	ld.shared.u32 	%r524, [_ZZ9perm_cudaixPiPxS_ixE7s_mcost];
	cvta.to.global.u64 	%rd194, %rd82;
	mul.wide.u32 	%rd195, %r2, 4;
	add.s64 	%rd196, %rd194, %rd195;
	st.global.u32 	[%rd196], %r524;
$L__BB0_156:
	ret;

}


// ===== COMPILED SASS (sm_100) =====

	.target	sm_100

	.elftype	@"ET_EXEC"


//--------------------- .note.nv.tkinfo           --------------------------
	.section	.note.nv.tkinfo,"",@"SHT_NOTE"
	.sectionflags	@"SHF_NOTE_NV_TKINFO"
	.tkinfo
        /*0018*/ 	.word	0x00000002
        /*0030*/ 	.string	""
        /*0030*/ 	.string	"ptxas"
        /*0030*/ 	.string	"Cuda compilation tools, release 13.0, V13.0.88"
        /*0030*/ 	.string	"Build cuda_13.0.r13.0/compiler.36424714_0"
        /*0030*/ 	.string	"-arch sm_100 -m 64 "



//--------------------- .note.nv.cuinfo           --------------------------
	.section	.note.nv.cuinfo,"",@"SHT_NOTE"
	.sectionflags	@"SHF_NOTE_NV_CUINFO"
        /*0018*/ 	.short	0x0002
        /*001a*/ 	.short	0x0064
        /*001c*/ 	.short	0x0082
	.zero		2


//--------------------- .nv.info                  --------------------------
	.section	.nv.info,"",@"SHT_CUDA_INFO"
	.align	4


	//----- nvinfo : EIATTR_REGCOUNT
	.align		4
        /*0000*/ 	.byte	0x04, 0x2f
        /*0002*/ 	.short	(.L_1 - .L_0)
	.align		4
.L_0:
        /*0004*/ 	.word	index@(_Z9perm_cudaixPiPxS_ix)
        /*0008*/ 	.word	0x00000028


	//----- nvinfo : EIATTR_FRAME_SIZE
	.align		4
.L_1:
        /*000c*/ 	.byte	0x04, 0x11
        /*000e*/ 	.short	(.L_3 - .L_2)
	.align		4
.L_2:
        /*0010*/ 	.word	index@($__internal_0_$__cuda_sm20_div_s64)
        /*0014*/ 	.word	0x000000d0


	//----- nvinfo : EIATTR_FRAME_SIZE
	.align		4
.L_3:
        /*0018*/ 	.byte	0x04, 0x11
        /*001a*/ 	.short	(.L_5 - .L_4)
	.align		4
.L_4:
        /*001c*/ 	.word	index@(_Z9perm_cudaixPiPxS_ix)
        /*0020*/ 	.word	0x000000d0


	//----- nvinfo : EIATTR_MIN_STACK_SIZE
	.align		4
.L_5:
        /*0024*/ 	.byte	0x04, 0x12
        /*0026*/ 	.short	(.L_7 - .L_6)
	.align		4
.L_6:
        /*0028*/ 	.word	index@(_Z9perm_cudaixPiPxS_ix)
        /*002c*/ 	.word	0x000000d0
.L_7:


//--------------------- .nv.compat                --------------------------
	.section	.nv.compat,"",@"SHT_CUDA_COMPAT_INFO"
	.align	4
        /*0000*/ 	.byte	0x02, 0x09, 0x00, 0x00, 0x02, 0x02, 0x01, 0x00, 0x02, 0x05, 0x05, 0x00, 0x03, 0x07, 0x01, 0x01
        /*0010*/ 	.byte	0x02, 0x03, 0x00, 0x00, 0x02, 0x06, 0x01, 0x00, 0x04, 0x0b, 0x08, 0x00, 0x09, 0x00, 0x00, 0x00
        /*0020*/ 	.byte	0x00, 0x00, 0x00, 0x00


//--------------------- .nv.info._Z9perm_cudaixPiPxS_ix --------------------------
	.section	.nv.info._Z9perm_cudaixPiPxS_ix,"",@"SHT_CUDA_INFO"
	.sectionflags	@""
	.align	4


	//----- nvinfo : EIATTR_CUDA_API_VERSION
	.align		4
        /*0000*/ 	.byte	0x04, 0x37
        /*0002*/ 	.short	(.L_9 - .L_8)
.L_8:
        /*0004*/ 	.word	0x00000082


	//----- nvinfo : EIATTR_KPARAM_INFO
	.align		4
.L_9:
        /*0008*/ 	.byte	0x04, 0x17
        /*000a*/ 	.short	(.L_11 - .L_10)
.L_10:
        /*000c*/ 	.word	0x00000000
        /*0010*/ 	.short	0x0006
        /*0012*/ 	.short	0x0030
        /*0014*/ 	.byte	0x00, 0xf0, 0x21, 0x00


	//----- nvinfo : EIATTR_KPARAM_INFO
	.align		4
.L_11:
        /*0018*/ 	.byte	0x04, 0x17
        /*001a*/ 	.short	(.L_13 - .L_12)
.L_12:
        /*001c*/ 	.word	0x00000000
        /*0020*/ 	.short	0x0005
        /*0022*/ 	.short	0x0028
        /*0024*/ 	.byte	0x00, 0xf0, 0x11, 0x00


	//----- nvinfo : EIATTR_KPARAM_INFO
	.align		4
.L_13:
        /*0028*/ 	.byte	0x04, 0x17
        /*002a*/ 	.short	(.L_15 - .L_14)
.L_14:
        /*002c*/ 	.word	0x00000000
        /*0030*/ 	.short	0x0004
        /*0032*/ 	.short	0x0020
        /*0034*/ 	.byte	0x00, 0xf5, 0x21, 0x00


	//----- nvinfo : EIATTR_KPARAM_INFO
	.align		4
.L_15:
        /*0038*/ 	.byte	0x04, 0x17
        /*003a*/ 	.short	(.L_17 - .L_16)
.L_16:
        /*003c*/ 	.word	0x00000000
        /*0040*/ 	.short	0x0003
        /*0042*/ 	.short	0x0018
        /*0044*/ 	.byte	0x00, 0xf5, 0x21, 0x00


	//----- nvinfo : EIATTR_KPARAM_INFO
	.align		4
.L_17:
        /*0048*/ 	.byte	0x04, 0x17
        /*004a*/ 	.short	(.L_19 - .L_18)
.L_18:
        /*004c*/ 	.word	0x00000000
        /*0050*/ 	.short	0x0002
        /*0052*/ 	.short	0x0010
        /*0054*/ 	.byte	0x00, 0xf5, 0x21, 0x00


	//----- nvinfo : EIATTR_KPARAM_INFO
	.align		4
.L_19:
        /*0058*/ 	.byte	0x04, 0x17
        /*005a*/ 	.short	(.L_21 - .L_20)
.L_20:
        /*005c*/ 	.word	0x00000000
        /*0060*/ 	.short	0x0001
        /*0062*/ 	.short	0x0008
        /*0064*/ 	.byte	0x00, 0xf0, 0x21, 0x00


	//----- nvinfo : EIATTR_KPARAM_INFO
	.align		4
.L_21:
        /*0068*/ 	.byte	0x04, 0x17
        /*006a*/ 	.short	(.L_23 - .L_22)
.L_22:
        /*006c*/ 	.word	0x00000000
        /*0070*/ 	.short	0x0000
        /*0072*/ 	.short	0x0000
        /*0074*/ 	.byte	0x00, 0xf0, 0x11, 0x00


	//----- nvinfo : EIATTR_SPARSE_MMA_MASK
	.align		4
.L_23:
        /*0078*/ 	.byte	0x03, 0x50
        /*007a*/ 	.short	0x0000


	//----- nvinfo : EIATTR_MAXREG_COUNT
	.align		4
        /*007c*/ 	.byte	0x03, 0x1b
        /*007e*/ 	.short	0x00ff


	//----- nvinfo : EIATTR_NUM_BARRIERS
	.align		4
        /*0080*/ 	.byte	0x02, 0x4c
        /*0082*/ 	.byte	0x01
	.zero		1


	//----- nvinfo : EIATTR_MERCURY_ISA_VERSION
	.align		4
        /*0084*/ 	.byte	0x03, 0x5f
        /*0086*/ 	.short	0x0101


	//----- nvinfo : EIATTR_VRC_CTA_INIT_COUNT
	.align		4
        /*0088*/ 	.byte	0x02, 0x4a
	.zero		1
	.zero		1


	//----- nvinfo : EIATTR_EXIT_INSTR_OFFSETS
	.align		4
        /*008c*/ 	.byte	0x04, 0x1c
        /*008e*/ 	.short	(.L_25 - .L_24)


	//   ....[0]....
.L_24:
        /*0090*/ 	.word	0x000045c0


	//   ....[1]....
        /*0094*/ 	.word	0x00004640


	//----- nvinfo : EIATTR_CRS_STACK_SIZE
	.align		4
.L_25:
        /*0098*/ 	.byte	0x04, 0x1e
        /*009a*/ 	.short	(.L_27 - .L_26)
.L_26:
        /*009c*/ 	.word	0x00000000


	//----- nvinfo : EIATTR_CBANK_PARAM_SIZE
	.align		4
.L_27:
        /*00a0*/ 	.byte	0x03, 0x19
        /*00a2*/ 	.short	0x0038


	//----- nvinfo : EIATTR_PARAM_CBANK
	.align		4
        /*00a4*/ 	.byte	0x04, 0x0a
        /*00a6*/ 	.short	(.L_29 - .L_28)
	.align		4
.L_28:
        /*00a8*/ 	.word	index@(.nv.constant0._Z9perm_cudaixPiPxS_ix)
        /*00ac*/ 	.short	0x0380
        /*00ae*/ 	.short	0x0038


	//----- nvinfo : EIATTR_SW_WAR
	.align		4
.L_29:
        /*00b0*/ 	.byte	0x04, 0x36
        /*00b2*/ 	.short	(.L_31 - .L_30)
.L_30:
        /*00b4*/ 	.word	0x00000008
.L_31:


//--------------------- .nv.callgraph             --------------------------
	.section	.nv.callgraph,"",@"SHT_CUDA_CALLGRAPH"
	.align	4
	.sectionentsize	8
	.align		4
        /*0000*/ 	.word	0x00000000
	.align		4
        /*0004*/ 	.word	0xffffffff
	.align		4
        /*0008*/ 	.word	0x00000000
	.align		4
        /*000c*/ 	.word	0xfffffffe
	.align		4
        /*0010*/ 	.word	0x00000000
	.align		4
        /*0014*/ 	.word	0xfffffffd
	.align		4
        /*0018*/ 	.word	0x00000000
	.align		4
        /*001c*/ 	.word	0xfffffffc


//--------------------- .text._Z9perm_cudaixPiPxS_ix --------------------------
	.section	.text._Z9perm_cudaixPiPxS_ix,"ax",@progbits
	.align	128
        .global         _Z9perm_cudaixPiPxS_ix
        .type           _Z9perm_cudaixPiPxS_ix,@function
        .size           _Z9perm_cudaixPiPxS_ix,(.L_x_57 - _Z9perm_cudaixPiPxS_ix)
        .other          _Z9perm_cudaixPiPxS_ix,@"STO_CUDA_ENTRY STV_DEFAULT"
_Z9perm_cudaixPiPxS_ix:
.text._Z9perm_cudaixPiPxS_ix:
[----:B------:R-:W0:Y:S08]  /*0000*/  LDC R1, c[0x0][0x37c] ;  /* 0x0000df00ff017b82 */ /* 0x000e300000000800 */
[----:B------:R-:W1:Y:S01]  /*0010*/  LDC R30, c[0x0][0x360] ;  /* 0x0000d800ff1e7b82 */ /* 0x000e620000000800 */
[----:B------:R-:W2:Y:S01]  /*0020*/  LDCU.64 UR6, c[0x0][0x358] ;  /* 0x00006b00ff0677ac */ /* 0x000ea20008000a00 */
[----:B0-----:R-:W-:-:S06]  /*0030*/  VIADD R1, R1, 0xffffff30 ;  /* 0xffffff3001017836 */ /* 0x001fcc0000000000 */
[----:B------:R-:W0:Y:S01]  /*0040*/  LDC R5, c[0x0][0x380] ;  /* 0x0000e000ff057b82 */ /* 0x000e220000000800 */
[----:B-1----:R-:W1:Y:S01]  /*0050*/  I2F.U32.RP R4, R30 ;  /* 0x0000001e00047306 */ /* 0x002e620000209000 */
[----:B------:R-:W-:Y:S01]  /*0060*/  ISETP.NE.U32.AND P2, PT, R30, RZ, PT ;  /* 0x000000ff1e00720c */ /* 0x000fe20003f45070 */
[----:B0-----:R-:W-:-:S05]  /*0070*/  IMAD R5, R5, R5, RZ ;  /* 0x0000000505057224 */ /* 0x001fca00078e02ff */
[----:B------:R-:W-:Y:S01]  /*0080*/  IADD3 R0, PT, PT, R30, -0x1, R5 ;  /* 0xffffffff1e007810 */ /* 0x000fe20007ffe005 */
[----:B-1----:R-:W0:Y:S02]  /*0090*/  MUFU.RCP R4, R4 ;  /* 0x0000000400047308 */ /* 0x002e240000001000 */
[----:B0-----:R-:W-:Y:S02]  /*00a0*/  VIADD R2, R4, 0xffffffe ;  /* 0x0ffffffe04027836 */ /* 0x001fe40000000000 */
[----:B------:R-:W0:Y:S04]  /*00b0*/  S2R R4, SR_CTAID.X ;  /* 0x0000000000047919 */ /* 0x000e280000002500 */
[----:B------:R1:W3:Y:S02]  /*00c0*/  F2I.FTZ.U32.TRUNC.NTZ R3, R2 ;  /* 0x0000000200037305 */ /* 0x0002e4000021f000 */
[----:B-1----:R-:W-:-:S02]  /*00d0*/  IMAD.MOV.U32 R2, RZ, RZ, RZ ;  /* 0x000000ffff027224 */ /* 0x002fc400078e00ff */
[----:B---3--:R-:W-:-:S04]  /*00e0*/  IMAD.MOV R7, RZ, RZ, -R3 ;  /* 0x000000ffff077224 */ /* 0x008fc800078e0a03 */
[----:B------:R-:W-:-:S04]  /*00f0*/  IMAD R7, R7, R30, RZ ;  /* 0x0000001e07077224 */ /* 0x000fc800078e02ff */
[----:B------:R-:W-:-:S06]  /*0100*/  IMAD.HI.U32 R3, R3, R7, R2 ;  /* 0x0000000703037227 */ /* 0x000fcc00078e0002 */
[----:B------:R-:W-:-:S05]  /*0110*/  IMAD.HI.U32 R10, R3, R0, RZ ;  /* 0x00000000030a7227 */ /* 0x000fca00078e00ff */
[----:B------:R-:W-:-:S05]  /*0120*/  IADD3 R3, PT, PT, -R10, RZ, RZ ;  /* 0x000000ff0a037210 */ /* 0x000fca0007ffe1ff */
[----:B------:R-:W-:Y:S02]  /*0130*/  IMAD R0, R30, R3, R0 ;  /* 0x000000031e007224 */ /* 0x000fe400078e0200 */
[----:B------:R-:W0:Y:S03]  /*0140*/  S2R R3, SR_TID.X ;  /* 0x0000000000037919 */ /* 0x000e260000002100 */
[----:B------:R-:W-:-:S13]  /*0150*/  ISETP.GE.U32.AND P0, PT, R0, R30, PT ;  /* 0x0000001e0000720c */ /* 0x000fda0003f06070 */
[----:B------:R-:W-:Y:S02]  /*0160*/  @P0 IMAD.IADD R0, R0, 0x1, -R30 ;  /* 0x0000000100000824 */ /* 0x000fe400078e0a1e */
[----:B------:R-:W-:-:S03]  /*0170*/  @P0 VIADD R10, R10, 0x1 ;  /* 0x000000010a0a0836 */ /* 0x000fc60000000000 */
[-C--:B------:R-:W-:Y:S01]  /*0180*/  ISETP.GE.U32.AND P1, PT, R0, R30.reuse, PT ;  /* 0x0000001e0000720c */ /* 0x080fe20003f26070 */
[----:B------:R-:W-:Y:S02]  /*0190*/  IMAD.MOV.U32 R0, RZ, RZ, RZ ;  /* 0x000000ffff007224 */ /* 0x000fe400078e00ff */
[----:B0-----:R-:W-:-:S10]  /*01a0*/  IMAD R2, R4, R30, R3 ;  /* 0x0000001e04027224 */ /* 0x001fd400078e0203 */
[----:B------:R-:W-:Y:S01]  /*01b0*/  @P1 VIADD R10, R10, 0x1 ;  /* 0x000000010a0a1836 */ /* 0x000fe20000000000 */
[----:B------:R-:W-:-:S04]  /*01c0*/  @!P2 LOP3.LUT R10, RZ, R30, RZ, 0x33, !PT ;  /* 0x0000001eff0aa212 */ /* 0x000fc800078e33ff */
[----:B------:R-:W-:-:S13]  /*01d0*/  ISETP.GE.AND P0, PT, R10, 0x1, PT ;  /* 0x000000010a00780c */ /* 0x000fda0003f06270 */
[----:B--2---:R-:W-:Y:S05]  /*01e0*/  @!P0 BRA `(.L_x_0) ;  /* 0x0000000800c88947 */ /* 0x004fea0003800000 */
[C---:B------:R-:W-:Y:S01]  /*01f0*/  ISETP.GE.U32.AND P0, PT, R10.reuse, 0x4, PT ;  /* 0x000000040a00780c */ /* 0x040fe20003f06070 */
[----:B------:R-:W-:Y:S02]  /*0200*/  HFMA2 R9, -RZ, RZ, 0, 0 ;  /* 0x00000000ff097431 */ /* 0x000fe400000001ff */
[C---:B------:R-:W-:Y:S01]  /*0210*/  IMAD R8, R10.reuse, R3, RZ ;  /* 0x000000030a087224 */ /* 0x040fe200078e02ff */
[----:B------:R-:W-:-:S09]  /*0220*/  LOP3.LUT R19, R10, 0x3, RZ, 0xc0, !PT ;  /* 0x000000030a137812 */ /* 0x000fd200078ec0ff */
[----:B------:R-:W-:Y:S05]  /*0230*/  @!P0 BRA `(.L_x_1) ;  /* 0x0000000800708947 */ /* 0x000fea0003800000 */
[----:B------:R-:W0:Y:S01]  /*0240*/  S2UR UR5, SR_CgaCtaId ;  /* 0x00000000000579c3 */ /* 0x000e220000008800 */
[----:B------:R-:W-:Y:S01]  /*0250*/  LOP3.LUT R9, R10, 0x7ffffffc, RZ, 0xc0, !PT ;  /* 0x7ffffffc0a097812 */ /* 0x000fe200078ec0ff */
[----:B------:R-:W-:Y:S01]  /*0260*/  UMOV UR4, 0x400 ;  /* 0x0000040000047882 */ /* 0x000fe20000000000 */
[----:B------:R-:W-:Y:S02]  /*0270*/  IMAD.MOV.U32 R11, RZ, RZ, RZ ;  /* 0x000000ffff0b7224 */ /* 0x000fe400078e00ff */
[----:B------:R-:W-:-:S03]  /*0280*/  ISETP.GT.AND P0, PT, R9, RZ, PT ;  /* 0x000000ff0900720c */ /* 0x000fc60003f04270 */
[----:B------:R-:W1:Y:S01]  /*0290*/  LDC.64 R6, c[0x0][0x390] ;  /* 0x0000e400ff067b82 */ /* 0x000e620000000a00 */
[----:B0-----:R-:W-:-:S09]  /*02a0*/  ULEA UR4, UR5, UR4, 0x18 ;  /* 0x0000000405047291 */ /* 0x001fd2000f8ec0ff */
[----:B------:R-:W-:Y:S05]  /*02b0*/  @!P0 BRA `(.L_x_2) ;  /* 0x0000000400fc8947 */ /* 0x000fea0003800000 */
[----:B------:R-:W-:Y:S01]  /*02c0*/  IMAD.IADD R10, R9, 0x1, -R11 ;  /* 0x00000001090a7824 */ /* 0x000fe200078e0a0b */
[----:B------:R-:W-:-:S04]  /*02d0*/  PLOP3.LUT P0, PT, PT, PT, PT, 0x80, 0x8 ;  /* 0x000000000008781c */ /* 0x000fc80003f0f070 */
[----:B------:R-:W-:-:S13]  /*02e0*/  ISETP.GT.AND P1, PT, R10, 0xc, PT ;  /* 0x0000000c0a00780c */ /* 0x000fda0003f24270 */
[----:B------:R-:W-:Y:S05]  /*02f0*/  @!P1 BRA `(.L_x_3) ;  /* 0x0000000400389947 */ /* 0x000fea0003800000 */
[----:B------:R-:W-:Y:S01]  /*0300*/  PLOP3.LUT P0, PT, PT, PT, PT, 0x8, 0x80 ;  /* 0x000000000080781c */ /* 0x000fe20003f0e170 */
[----:B------:R-:W-:-:S12]  /*0310*/  VIADD R10, R9, 0xfffffff4 ;  /* 0xfffffff4090a7836 */ /* 0x000fd80000000000 */
.L_x_4:
[----:B------:R-:W0:Y:S01]  /*0320*/  LDC.64 R12, c[0x0][0x390] ;  /* 0x0000e400ff0c7b82 */ /* 0x000e220000000a00 */
[----:B------:R-:W-:-:S04]  /*0330*/  IADD3 R18, PT, PT, R8, R11, RZ ;  /* 0x0000000b08127210 */ /* 0x000fc80007ffe0ff */
[C---:B------:R-:W-:Y:S01]  /*0340*/  ISETP.GE.AND P3, PT, R18.reuse, R5, PT ;  /* 0x000000051200720c */ /* 0x040fe20003f66270 */
[C---:B------:R-:W-:Y:S02]  /*0350*/  VIADD R14, R18.reuse, 0x1 ;  /* 0x00000001120e7836 */ /* 0x040fe40000000000 */
[----:B------:R-:W-:-:S03]  /*0360*/  VIADD R16, R18, 0x2 ;  /* 0x0000000212107836 */ /* 0x000fc60000000000 */
[-C--:B------:R-:W-:Y:S02]  /*0370*/  ISETP.GE.AND P2, PT, R14, R5.reuse, PT ;  /* 0x000000050e00720c */ /* 0x080fe40003f46270 */
[----:B------:R-:W-:Y:S01]  /*0380*/  ISETP.GE.AND P4, PT, R16, R5, PT ;  /* 0x000000051000720c */ /* 0x000fe20003f86270 */
[----:B------:R-:W-:-:S05]  /*0390*/  VIADD R16, R18, 0x3 ;  /* 0x0000000312107836 */ /* 0x000fca0000000000 */
[----:B------:R-:W-:Y:S01]  /*03a0*/  ISETP.GE.AND P1, PT, R16, R5, PT ;  /* 0x000000051000720c */ /* 0x000fe20003f26270 */
[----:B0-----:R-:W-:-:S05]  /*03b0*/  IMAD.WIDE.U32 R14, R18, 0x4, R12 ;  /* 0x00000004120e7825 */ /* 0x001fca00078e000c */
[----:B------:R-:W2:Y:S04]  /*03c0*/  @!P2 LDG.E R17, desc[UR6][R14.64+0x4] ;  /* 0x000004060e11a981 */ /* 0x000ea8000c1e1900 */
[----:B------:R-:W3:Y:S04]  /*03d0*/  @!P3 LDG.E R16, desc[UR6][R14.64] ;  /* 0x000000060e10b981 */ /* 0x000ee8000c1e1900 */
[----:B------:R-:W4:Y:S04]  /*03e0*/  @!P4 LDG.E R20, desc[UR6][R14.64+0x8] ;  /* 0x000008060e14c981 */ /* 0x000f28000c1e1900 */
[----:B------:R0:W5:Y:S01]  /*03f0*/  @!P1 LDG.E R21, desc[UR6][R14.64+0xc] ;  /* 0x00000c060e159981 */ /* 0x000162000c1e1900 */
[----:B------:R-:W-:-:S02]  /*0400*/  IADD3 R24, PT, PT, R18, 0x5, RZ ;  /* 0x0000000512187810 */ /* 0x000fc40007ffe0ff */
[--C-:B------:R-:W-:Y:S02]  /*0410*/  IADD3 R22, PT, PT, R8, 0x4, R11.reuse ;  /* 0x0000000408167810 */ /* 0x100fe40007ffe00b */
[----:B------:R-:W-:Y:S02]  /*0420*/  LEA R29, R18, UR4, 0x2 ;  /* 0x00000004121d7c11 */ /* 0x000fe4000f8e10ff */
[-C--:B------:R-:W-:Y:S01]  /*0430*/  ISETP.GE.AND P5, PT, R24, R5.reuse, PT ;  /* 0x000000051800720c */ /* 0x080fe20003fa6270 */
[----:B------:R-:W-:Y:S01]  /*0440*/  VIADD R24, R18, 0x7 ;  /* 0x0000000712187836 */ /* 0x000fe20000000000 */
[----:B------:R-:W-:Y:S01]  /*0450*/  ISETP.GE.AND P6, PT, R22, R5, PT ;  /* 0x000000051600720c */ /* 0x000fe20003fc6270 */
[----:B------:R-:W-:Y:S01]  /*0460*/  VIADD R26, R18, 0x6 ;  /* 0x00000006121a7836 */ /* 0x000fe20000000000 */
[----:B------:R-:W-:Y:S01]  /*0470*/  IADD3 R27, PT, PT, R8, 0x8, R11 ;  /* 0x00000008081b7810 */ /* 0x000fe20007ffe00b */
[----:B0-----:R-:W-:-:S10]  /*0480*/  IMAD.WIDE.U32 R14, R22, 0x4, R12 ;  /* 0x00000004160e7825 */ /* 0x001fd400078e000c */
[----:B------:R-:W5:Y:S04]  /*0490*/  @!P6 LDG.E R23, desc[UR6][R14.64] ;  /* 0x000000060e17e981 */ /* 0x000f68000c1e1900 */
[----:B--2---:R-:W-:Y:S01]  /*04a0*/  @!P2 STS [R29+0x4], R17 ;  /* 0x000004111d00a388 */ /* 0x004fe20000000800 */
[-C--:B------:R-:W-:Y:S01]  /*04b0*/  ISETP.GE.AND P2, PT, R24, R5.reuse, PT ;  /* 0x000000051800720c */ /* 0x080fe20003f46270 */
[----:B------:R-:W-:Y:S02]  /*04c0*/  VIADD R24, R18, 0x9 ;  /* 0x0000000912187836 */ /* 0x000fe40000000000 */
[----:B---3--:R0:W-:Y:S01]  /*04d0*/  @!P3 STS [R29], R16 ;  /* 0x000000101d00b388 */ /* 0x0081e20000000800 */
[----:B------:R-:W-:-:S03]  /*04e0*/  ISETP.GE.AND P3, PT, R26, R5, PT ;  /* 0x000000051a00720c */ /* 0x000fc60003f66270 */
[----:B----4-:R2:W-:Y:S01]  /*04f0*/  @!P4 STS [R29+0x8], R20 ;  /* 0x000008141d00c388 */ /* 0x0105e20000000800 */
[----:B------:R-:W-:-:S03]  /*0500*/  ISETP.GE.AND P4, PT, R27, R5, PT ;  /* 0x000000051b00720c */ /* 0x000fc60003f86270 */
[----:B-----5:R3:W-:Y:S01]  /*0510*/  @!P1 STS [R29+0xc], R21 ;  /* 0x00000c151d009388 */ /* 0x0207e20000000800 */
[----:B------:R-:W-:Y:S01]  /*0520*/  ISETP.GE.AND P1, PT, R24, R5, PT ;  /* 0x000000051800720c */ /* 0x000fe20003f26270 */
[----:B0-----:R-:W-:Y:S02]  /*0530*/  IMAD.WIDE.U32 R16, R27, 0x4, R12 ;  /* 0x000000041b107825 */ /* 0x001fe400078e000c */
[----:B------:R-:W4:Y:S04]  /*0540*/  @!P5 LDG.E R24, desc[UR6][R14.64+0x4] ;  /* 0x000004060e18d981 */ /* 0x000f28000c1e1900 */
[----:B------:R-:W5:Y:S04]  /*0550*/  @!P3 LDG.E R25, desc[UR6][R14.64+0x8] ;  /* 0x000008060e19b981 */ /* 0x000f68000c1e1900 */
[----:B------:R0:W5:Y:S04]  /*0560*/  @!P2 LDG.E R26, desc[UR6][R14.64+0xc] ;  /* 0x00000c060e1aa981 */ /* 0x000168000c1e1900 */
[----:B------:R-:W5:Y:S04]  /*0570*/  @!P4 LDG.E R28, desc[UR6][R16.64] ;  /* 0x00000006101cc981 */ /* 0x000f68000c1e1900 */
[----:B--2---:R-:W2:Y:S01]  /*0580*/  @!P1 LDG.E R20, desc[UR6][R16.64+0x4] ;  /* 0x0000040610149981 */ /* 0x004ea2000c1e1900 */
[----:B------:R-:W-:-:S02]  /*0590*/  LEA R31, R22, UR4, 0x2 ;  /* 0x00000004161f7c11 */ /* 0x000fc4000f8e10ff */
[C---:B------:R-:W-:Y:S01]  /*05a0*/  IADD3 R22, PT, PT, R18.reuse, 0xa, RZ ;  /* 0x0000000a12167810 */ /* 0x040fe20007ffe0ff */
[----:B------:R-:W-:Y:S01]  /*05b0*/  VIADD R32, R18, 0xb ;  /* 0x0000000b12207836 */ /* 0x000fe20000000000 */
[----:B------:R-:W-:Y:S01]  /*05c0*/  LEA R27, R27, UR4, 0x2 ;  /* 0x000000041b1b7c11 */ /* 0x000fe2000f8e10ff */
[----:B------:R1:W-:Y:S01]  /*05d0*/  @!P6 STS [R31], R23 ;  /* 0x000000171f00e388 */ /* 0x0003e20000000800 */
[----:B------:R-:W-:Y:S01]  /*05e0*/  ISETP.GE.AND P6, PT, R22, R5, PT ;  /* 0x000000051600720c */ /* 0x000fe20003fc6270 */
[----:B------:R-:W-:Y:S01]  /*05f0*/  VIADD R22, R18, 0xd ;  /* 0x0000000d12167836 */ /* 0x000fe20000000000 */
[----:B---3--:R-:W-:Y:S01]  /*0600*/  IADD3 R21, PT, PT, R8, 0xc, R11 ;  /* 0x0000000c08157810 */ /* 0x008fe20007ffe00b */
[C---:B0-----:R-:W-:Y:S01]  /*0610*/  VIADD R14, R18.reuse, 0xe ;  /* 0x0000000e120e7836 */ /* 0x041fe20000000000 */
[----:B------:R-:W-:-:S03]  /*0620*/  IADD3 R18, PT, PT, R18, 0xf, RZ ;  /* 0x0000000f12127810 */ /* 0x000fc60007ffe0ff */
[----:B------:R-:W-:Y:S01]  /*0630*/  IMAD.WIDE.U32 R12, R21, 0x4, R12 ;  /* 0x00000004150c7825 */ /* 0x000fe200078e000c */
[----:B----4-:R0:W-:Y:S01]  /*0640*/  @!P5 STS [R31+0x4], R24 ;  /* 0x000004181f00d388 */ /* 0x0101e20000000800 */
[----:B------:R-:W-:-:S03]  /*0650*/  ISETP.GE.AND P5, PT, R32, R5, PT ;  /* 0x000000052000720c */ /* 0x000fc60003fa6270 */
[----:B-----5:R3:W-:Y:S01]  /*0660*/  @!P3 STS [R31+0x8], R25 ;  /* 0x000008191f00b388 */ /* 0x0207e20000000800 */
[----:B------:R-:W-:-:S03]  /*0670*/  ISETP.GE.AND P3, PT, R22, R5, PT ;  /* 0x000000051600720c */ /* 0x000fc60003f66270 */
[----:B------:R3:W-:Y:S01]  /*0680*/  @!P2 STS [R31+0xc], R26 ;  /* 0x00000c1a1f00a388 */ /* 0x0007e20000000800 */
[----:B------:R-:W-:-:S03]  /*0690*/  ISETP.GE.AND P2, PT, R14, R5, PT ;  /* 0x000000050e00720c */ /* 0x000fc60003f46270 */
[----:B------:R3:W-:Y:S01]  /*06a0*/  @!P4 STS [R27], R28 ;  /* 0x0000001c1b00c388 */ /* 0x0007e20000000800 */
[----:B------:R-:W-:-:S03]  /*06b0*/  ISETP.GE.AND P4, PT, R21, R5, PT ;  /* 0x000000051500720c */ /* 0x000fc60003f86270 */
[----:B--2---:R3:W-:Y:S01]  /*06c0*/  @!P1 STS [R27+0x4], R20 ;  /* 0x000004141b009388 */ /* 0x0047e20000000800 */
[----:B------:R-:W-:-:S03]  /*06d0*/  ISETP.GE.AND P1, PT, R18, R5, PT ;  /* 0x000000051200720c */ /* 0x000fc60003f26270 */
[----:B------:R-:W2:Y:S04]  /*06e0*/  @!P6 LDG.E R14, desc[UR6][R16.64+0x8] ;  /* 0x00000806100ee981 */ /* 0x000ea8000c1e1900 */
[----:B------:R-:W4:Y:S04]  /*06f0*/  @!P5 LDG.E R15, desc[UR6][R16.64+0xc] ;  /* 0x00000c06100fd981 */ /* 0x000f28000c1e1900 */
[----:B------:R-:W5:Y:S04]  /*0700*/  @!P4 LDG.E R18, desc[UR6][R12.64] ;  /* 0x000000060c12c981 */ /* 0x000f68000c1e1900 */
[----:B------:R-:W3:Y:S04]  /*0710*/  @!P3 LDG.E R22, desc[UR6][R12.64+0x4] ;  /* 0x000004060c16b981 */ /* 0x000ee8000c1e1900 */
[----:B-1----:R-:W3:Y:S04]  /*0720*/  @!P2 LDG.E R23, desc[UR6][R12.64+0x8] ;  /* 0x000008060c17a981 */ /* 0x002ee8000c1e1900 */
[----:B0-----:R-:W3:Y:S01]  /*0730*/  @!P1 LDG.E R24, desc[UR6][R12.64+0xc] ;  /* 0x00000c060c189981 */ /* 0x001ee2000c1e1900 */
[----:B------:R-:W-:Y:S01]  /*0740*/  LEA R21, R21, UR4, 0x2 ;  /* 0x0000000415157c11 */ /* 0x000fe2000f8e10ff */
[----:B------:R-:W-:-:S02]  /*0750*/  VIADD R11, R11, 0x10 ;  /* 0x000000100b0b7836 */ /* 0x000fc40000000000 */
[----:B--2---:R0:W-:Y:S04]  /*0760*/  @!P6 STS [R27+0x8], R14 ;  /* 0x0000080e1b00e388 */ /* 0x0041e80000000800 */
[----:B----4-:R0:W-:Y:S04]  /*0770*/  @!P5 STS [R27+0xc], R15 ;  /* 0x00000c0f1b00d388 */ /* 0x0101e80000000800 */
[----:B-----5:R0:W-:Y:S04]  /*0780*/  @!P4 STS [R21], R18 ;  /* 0x000000121500c388 */ /* 0x0201e80000000800 */
[----:B---3--:R0:W-:Y:S04]  /*0790*/  @!P3 STS [R21+0x4], R22 ;  /* 0x000004161500b388 */ /* 0x0081e80000000800 */
[----:B------:R0:W-:Y:S04]  /*07a0*/  @!P2 STS [R21+0x8], R23 ;  /* 0x000008171500a388 */ /* 0x0001e80000000800 */
[----:B------:R0:W-:Y:S01]  /*07b0*/  @!P1 STS [R21+0xc], R24 ;  /* 0x00000c1815009388 */ /* 0x0001e20000000800 */
[----:B------:R-:W-:-:S13]  /*07c0*/  ISETP.GE.AND P1, PT, R11, R10, PT ;  /* 0x0000000a0b00720c */ /* 0x000fda0003f26270 */
[----:B0-----:R-:W-:Y:S05]  /*07d0*/  @!P1 BRA `(.L_x_4) ;  /* 0xfffffff800d09947 */ /* 0x001fea000383ffff */
.L_x_3:
[----:B------:R-:W-:-:S05]  /*07e0*/  IMAD.IADD R10, R9, 0x1, -R11 ;  /* 0x00000001090a7824 */ /* 0x000fca00078e0a0b */
[----:B------:R-:W-:-:S13]  /*07f0*/  ISETP.GT.AND P1, PT, R10, 0x4, PT ;  /* 0x000000040a00780c */ /* 0x000fda0003f24270 */
[----:B------:R-:W-:Y:S05]  /*0800*/  @!P1 BRA `(.L_x_5) ;  /* 0x0000000000a09947 */ /* 0x000fea0003800000 */
[----:B------:R-:W0:Y:S01]  /*0810*/  LDC.64 R14, c[0x0][0x390] ;  /* 0x0000e400ff0e7b82 */ /* 0x000e220000000a00 */
[----:B------:R-:W-:-:S05]  /*0820*/  IMAD.IADD R17, R8, 0x1, R11 ;  /* 0x0000000108117824 */ /* 0x000fca00078e020b */
[C---:B------:R-:W-:Y:S01]  /*0830*/  ISETP.GE.AND P6, PT, R17.reuse, R5, PT ;  /* 0x000000051100720c */ /* 0x040fe20003fc6270 */
[----:B0-----:R-:W-:-:S12]  /*0840*/  IMAD.WIDE.U32 R12, R17, 0x4, R14 ;  /* 0x00000004110c7825 */ /* 0x001fd800078e000e */
[----:B------:R-:W2:Y:S01]  /*0850*/  @!P6 LDG.E R10, desc[UR6][R12.64] ;  /* 0x000000060c0ae981 */ /* 0x000ea2000c1e1900 */
[----:B------:R-:W-:Y:S01]  /*0860*/  IADD3 R11, PT, PT, R11, 0x4, RZ ;  /* 0x000000040b0b7810 */ /* 0x000fe20007ffe0ff */
[C---:B------:R-:W-:Y:S01]  /*0870*/  VIADD R16, R17.reuse, 0x1 ;  /* 0x0000000111107836 */ /* 0x040fe20000000000 */
[C---:B------:R-:W-:Y:S01]  /*0880*/  LEA R25, R17.reuse, UR4, 0x2 ;  /* 0x0000000411197c11 */ /* 0x040fe2000f8e10ff */
[C---:B------:R-:W-:Y:S01]  /*0890*/  VIADD R18, R17.reuse, 0x2 ;  /* 0x0000000211127836 */ /* 0x040fe20000000000 */
[----:B------:R-:W-:Y:S01]  /*08a0*/  IADD3 R20, PT, PT, R17, 0x3, RZ ;  /* 0x0000000311147810 */ /* 0x000fe20007ffe0ff */
[----:B------:R-:W-:Y:S01]  /*08b0*/  IMAD.IADD R24, R8, 0x1, R11 ;  /* 0x0000000108187824 */ /* 0x000fe200078e020b */
[-C--:B------:R-:W-:Y:S02]  /*08c0*/  ISETP.GE.AND P5, PT, R16, R5.reuse, PT ;  /* 0x000000051000720c */ /* 0x080fe40003fa6270 */
[-C--:B------:R-:W-:Y:S01]  /*08d0*/  ISETP.GE.AND P4, PT, R18, R5.reuse, PT ;  /* 0x000000051200720c */ /* 0x080fe20003f86270 */
[----:B------:R-:W-:Y:S01]  /*08e0*/  VIADD R16, R24, 0x1 ;  /* 0x0000000118107836 */ /* 0x000fe20000000000 */
[-C--:B------:R-:W-:Y:S01]  /*08f0*/  ISETP.GE.AND P3, PT, R20, R5.reuse, PT ;  /* 0x000000051400720c */ /* 0x080fe20003f66270 */
[C---:B------:R-:W-:Y:S01]  /*0900*/  VIADD R18, R24.reuse, 0x2 ;  /* 0x0000000218127836 */ /* 0x040fe20000000000 */
[CC--:B------:R-:W-:Y:S01]  /*0910*/  ISETP.GE.AND P2, PT, R24.reuse, R5.reuse, PT ;  /* 0x000000051800720c */ /* 0x0c0fe20003f46270 */
[----:B------:R-:W-:Y:S01]  /*0920*/  IMAD.WIDE.U32 R14, R24, 0x4, R14 ;  /* 0x00000004180e7825 */ /* 0x000fe200078e000e */
[----:B------:R-:W-:-:S02]  /*0930*/  ISETP.GE.AND P1, PT, R16, R5, PT ;  /* 0x000000051000720c */ /* 0x000fc40003f26270 */
[----:B------:R-:W-:Y:S01]  /*0940*/  ISETP.GE.AND P0, PT, R18, R5, PT ;  /* 0x000000051200720c */ /* 0x000fe20003f06270 */
[----:B------:R-:W-:-:S04]  /*0950*/  VIADD R16, R24, 0x3 ;  /* 0x0000000318107836 */ /* 0x000fc80000000000 */
[----:B------:R-:W3:Y:S04]  /*0960*/  @!P4 LDG.E R17, desc[UR6][R12.64+0x8] ;  /* 0x000008060c11c981 */ /* 0x000ee8000c1e1900 */
[----:B------:R-:W4:Y:S04]  /*0970*/  @!P3 LDG.E R18, desc[UR6][R12.64+0xc] ;  /* 0x00000c060c12b981 */ /* 0x000f28000c1e1900 */
[----:B------:R-:W5:Y:S04]  /*0980*/  @!P2 LDG.E R20, desc[UR6][R14.64] ;  /* 0x000000060e14a981 */ /* 0x000f68000c1e1900 */
[----:B------:R-:W5:Y:S04]  /*0990*/  @!P1 LDG.E R21, desc[UR6][R14.64+0x4] ;  /* 0x000004060e159981 */ /* 0x000f68000c1e1900 */
[----:B------:R-:W5:Y:S04]  /*09a0*/  @!P0 LDG.E R22, desc[UR6][R14.64+0x8] ;  /* 0x000008060e168981 */ /* 0x000f68000c1e1900 */
[----:B--2---:R0:W-:Y:S01]  /*09b0*/  @!P6 STS [R25], R10 ;  /* 0x0000000a1900e388 */ /* 0x0041e20000000800 */
[----:B------:R-:W-:-:S03]  /*09c0*/  ISETP.GE.AND P6, PT, R16, R5, PT ;  /* 0x000000051000720c */ /* 0x000fc60003fc6270 */
[----:B------:R-:W2:Y:S10]  /*09d0*/  @!P5 LDG.E R16, desc[UR6][R12.64+0x4] ;  /* 0x000004060c10d981 */ /* 0x000eb4000c1e1900 */
[----:B------:R-:W5:Y:S01]  /*09e0*/  @!P6 LDG.E R23, desc[UR6][R14.64+0xc] ;  /* 0x00000c060e17e981 */ /* 0x000f62000c1e1900 */
[----:B------:R-:W-:-:S03]  /*09f0*/  LEA R24, R24, UR4, 0x2 ;  /* 0x0000000418187c11 */ /* 0x000fc6000f8e10ff */
[----:B---3--:R0:W-:Y:S04]  /*0a00*/  @!P4 STS [R25+0x8], R17 ;  /* 0x000008111900c388 */ /* 0x0081e80000000800 */
[----:B----4-:R0:W-:Y:S01]  /*0a10*/  @!P3 STS [R25+0xc], R18 ;  /* 0x00000c121900b388 */ /* 0x0101e20000000800 */
[----:B------:R-:W-:-:S03]  /*0a20*/  IADD3 R11, PT, PT, R11, 0x4, RZ ;  /* 0x000000040b0b7810 */ /* 0x000fc60007ffe0ff */
[----:B--2---:R0:W-:Y:S04]  /*0a30*/  @!P5 STS [R25+0x4], R16 ;  /* 0x000004101900d388 */ /* 0x0041e80000000800 */
[----:B-----5:R0:W-:Y:S04]  /*0a40*/  @!P2 STS [R24], R20 ;  /* 0x000000141800a388 */ /* 0x0201e80000000800 */
[----:B------:R0:W-:Y:S04]  /*0a50*/  @!P1 STS [R24+0x4], R21 ;  /* 0x0000041518009388 */ /* 0x0001e80000000800 */
[----:B------:R0:W-:Y:S04]  /*0a60*/  @!P6 STS [R24+0xc], R23 ;  /* 0x00000c171800e388 */ /* 0x0001e80000000800 */
[----:B------:R0:W-:Y:S01]  /*0a70*/  @!P0 STS [R24+0x8], R22 ;  /* 0x0000081618008388 */ /* 0x0001e20000000800 */
[----:B------:R-:W-:-:S13]  /*0a80*/  PLOP3.LUT P0, PT, PT, PT, PT, 0x8, 0x80 ;  /* 0x000000000080781c */ /* 0x000fda0003f0e170 */
.L_x_5:
[----:B------:R-:W-:-:S13]  /*0a90*/  ISETP.NE.OR P0, PT, R11, R9, P0 ;  /* 0x000000090b00720c */ /* 0x000fda0000705670 */
[----:B------:R-:W-:Y:S05]  /*0aa0*/  @!P0 BRA `(.L_x_1) ;  /* 0x0000000000548947 */ /* 0x000fea0003800000 */
.L_x_2:
[----:B0-2---:R-:W-:-:S04]  /*0ab0*/  IMAD.IADD R17, R8, 0x1, R11 ;  /* 0x0000000108117824 */ /* 0x005fc800078e020b */
[C---:B------:R-:W-:Y:S01]  /*0ac0*/  VIADD R10, R17.reuse, 0x1 ;  /* 0x00000001110a7836 */ /* 0x040fe20000000000 */
[C---:B------:R-:W-:Y:S01]  /*0ad0*/  IADD3 R14, PT, PT, R17.reuse, 0x3, RZ ;  /* 0x00000003110e7810 */ /* 0x040fe20007ffe0ff */
[C---:B------:R-:W-:Y:S01]  /*0ae0*/  VIADD R12, R17.reuse, 0x2 ;  /* 0x00000002110c7836 */ /* 0x040fe20000000000 */
[CC--:B------:R-:W-:Y:S02]  /*0af0*/  ISETP.GE.AND P0, PT, R17.reuse, R5.reuse, PT ;  /* 0x000000051100720c */ /* 0x0c0fe40003f06270 */
[-C--:B------:R-:W-:Y:S02]  /*0b00*/  ISETP.GE.AND P1, PT, R10, R5.reuse, PT ;  /* 0x000000050a00720c */ /* 0x080fe40003f26270 */
[-C--:B------:R-:W-:Y:S01]  /*0b10*/  ISETP.GE.AND P2, PT, R12, R5.reuse, PT ;  /* 0x000000050c00720c */ /* 0x080fe20003f46270 */
[----:B-1----:R-:W-:Y:S01]  /*0b20*/  IMAD.WIDE.U32 R12, R17, 0x4, R6 ;  /* 0x00000004110c7825 */ /* 0x002fe200078e0006 */
[----:B------:R-:W-:-:S07]  /*0b30*/  ISETP.GE.AND P3, PT, R14, R5, PT ;  /* 0x000000050e00720c */ /* 0x000fce0003f66270 */
[----:B------:R-:W2:Y:S04]  /*0b40*/  @!P0 LDG.E R10, desc[UR6][R12.64] ;  /* 0x000000060c0a8981 */ /* 0x000ea8000c1e1900 */
[----:B------:R-:W3:Y:S04]  /*0b50*/  @!P1 LDG.E R14, desc[UR6][R12.64+0x4] ;  /* 0x000004060c0e9981 */ /* 0x000ee8000c1e1900 */
[----:B------:R-:W4:Y:S04]  /*0b60*/  @!P2 LDG.E R15, desc[UR6][R12.64+0x8] ;  /* 0x000008060c0fa981 */ /* 0x000f28000c1e1900 */
[----:B------:R-:W5:Y:S01]  /*0b70*/  @!P3 LDG.E R16, desc[UR6][R12.64+0xc] ;  /* 0x00000c060c10b981 */ /* 0x000f62000c1e1900 */
[----:B------:R-:W-:Y:S01]  /*0b80*/  LEA R17, R17, UR4, 0x2 ;  /* 0x0000000411117c11 */ /* 0x000fe2000f8e10ff */
[----:B------:R-:W-:-:S04]  /*0b90*/  VIADD R11, R11, 0x4 ;  /* 0x000000040b0b7836 */ /* 0x000fc80000000000 */
[----:B--2---:R2:W-:Y:S01]  /*0ba0*/  @!P0 STS [R17], R10 ;  /* 0x0000000a11008388 */ /* 0x0045e20000000800 */
[----:B------:R-:W-:-:S03]  /*0bb0*/  ISETP.NE.AND P0, PT, R11, R9, PT ;  /* 0x000000090b00720c */ /* 0x000fc60003f05270 */
[----:B---3--:R2:W-:Y:S04]  /*0bc0*/  @!P1 STS [R17+0x4], R14 ;  /* 0x0000040e11009388 */ /* 0x0085e80000000800 */
[----:B----4-:R2:W-:Y:S04]  /*0bd0*/  @!P2 STS [R17+0x8], R15 ;  /* 0x0000080f1100a388 */ /* 0x0105e80000000800 */
[----:B-----5:R2:W-:Y:S02]  /*0be0*/  @!P3 STS [R17+0xc], R16 ;  /* 0x00000c101100b388 */ /* 0x0205e40000000800 */
[----:B------:R-:W-:Y:S05]  /*0bf0*/  @P0 BRA `(.L_x_2) ;  /* 0xfffffffc00ac0947 */ /* 0x000fea000383ffff */
.L_x_1:
[----:B------:R-:W-:-:S13]  /*0c00*/  ISETP.NE.AND P0, PT, R19, RZ, PT ;  /* 0x000000ff1300720c */ /* 0x000fda0003f05270 */
[----:B------:R-:W-:Y:S05]  /*0c10*/  @!P0 BRA `(.L_x_0) ;  /* 0x00000000003c8947 */ /* 0x000fea0003800000 */
[----:B------:R-:W-:-:S05]  /*0c20*/  UMOV UR4, URZ ;  /* 0x000000ff00047c82 */ /* 0x000fca0008000000 */
.L_x_6:
[----:B------:R-:W-:-:S05]  /*0c30*/  IMAD.IADD R11, R8, 0x1, R9 ;  /* 0x00000001080b7824 */ /* 0x000fca00078e0209 */
[----:B------:R-:W-:-:S13]  /*0c40*/  ISETP.GE.AND P0, PT, R11, R5, PT ;  /* 0x000000050b00720c */ /* 0x000fda0003f06270 */
[----:B-1----:R-:W1:Y:S02]  /*0c50*/  @!P0 LDC.64 R6, c[0x0][0x390] ;  /* 0x0000e400ff068b82 */ /* 0x002e640000000a00 */
[----:B-1----:R-:W-:-:S06]  /*0c60*/  @!P0 IMAD.WIDE.U32 R6, R11, 0x4, R6 ;  /* 0x000000040b068825 */ /* 0x002fcc00078e0006 */
[----:B------:R-:W3:Y:S01]  /*0c70*/  @!P0 LDG.E R6, desc[UR6][R6.64] ;  /* 0x0000000606068981 */ /* 0x000ee2000c1e1900 */
[----:B0-2---:R-:W-:Y:S01]  /*0c80*/  @!P0 MOV R10, 0x400 ;  /* 0x00000400000a8802 */ /* 0x005fe20000000f00 */
[----:B------:R-:W-:Y:S01]  /*0c90*/  UIADD3 UR4, UPT, UPT, UR4, 0x1, URZ ;  /* 0x0000000104047890 */ /* 0x000fe2000fffe0ff */
[----:B------:R-:W-:Y:S01]  /*0ca0*/  IADD3 R9, PT, PT, R9, 0x1, RZ ;  /* 0x0000000109097810 */ /* 0x000fe20007ffe0ff */
[----:B------:R-:W0:Y:S02]  /*0cb0*/  @!P0 S2R R13, SR_CgaCtaId ;  /* 0x00000000000d8919 */ /* 0x000e240000008800 */
[----:B0-----:R-:W-:-:S05]  /*0cc0*/  @!P0 LEA R10, R13, R10, 0x18 ;  /* 0x0000000a0d0a8211 */ /* 0x001fca00078ec0ff */
[----:B------:R-:W-:-:S05]  /*0cd0*/  @!P0 IMAD R11, R11, 0x4, R10 ;  /* 0x000000040b0b8824 */ /* 0x000fca00078e020a */
[----:B---3--:R3:W-:Y:S01]  /*0ce0*/  @!P0 STS [R11], R6 ;  /* 0x000000060b008388 */ /* 0x0087e20000000800 */
[----:B------:R-:W-:-:S13]  /*0cf0*/  ISETP.NE.AND P0, PT, R19, UR4, PT ;  /* 0x0000000413007c0c */ /* 0x000fda000bf05270 */
[----:B---3--:R-:W-:Y:S05]  /*0d00*/  @P0 BRA `(.L_x_6) ;  /* 0xfffffffc00c80947 */ /* 0x008fea000383ffff */
.L_x_0:
[----:B------:R-:W3:Y:S01]  /*0d10*/  LDC R12, c[0x0][0x380] ;  /* 0x0000e000ff0c7b82 */ /* 0x000ee20000000800 */
[----:B------:R-:W4:Y:S01]  /*0d20*/  LDCU UR4, c[0x0][0x3a8] ;  /* 0x00007500ff0477ac */ /* 0x000f220008000800 */
[----:B------:R-:W5:Y:S01]  /*0d30*/  LDCU.64 UR8, c[0x0][0x388] ;  /* 0x00007100ff0877ac */ /* 0x000f620008000a00 */
[----:B------:R-:W0:Y:S01]  /*0d40*/  LDCU UR14, c[0x0][0x3a8] ;  /* 0x00007500ff0e77ac */ /* 0x000e220008000800 */
[----:B------:R-:W0:Y:S01]  /*0d50*/  LDCU.64 UR12, c[0x0][0x388] ;  /* 0x00007100ff0c77ac */ /* 0x000e220008000a00 */
[----:B------:R-:W0:Y:S01]  /*0d60*/  LDCU.64 UR10, c[0x0][0x3b0] ;  /* 0x00007600ff0a77ac */ /* 0x000e220008000a00 */
[----:B---3--:R-:W-:-:S13]  /*0d70*/  ISETP.GE.AND P0, PT, R3, R12, PT ;  /* 0x0000000c0300720c */ /* 0x008fda0003f06270 */
[----:B-1----:R-:W1:Y:S02]  /*0d80*/  @!P0 LDC.64 R6, c[0x0][0x398] ;  /* 0x0000e600ff068b82 */ /* 0x002e640000000a00 */
[----:B-1----:R-:W-:-:S06]  /*0d90*/  @!P0 IMAD.WIDE.U32 R6, R3, 0x8, R6 ;  /* 0x0000000803068825 */ /* 0x002fcc00078e0006 */
[----:B------:R-:W3:Y:S01]  /*0da0*/  @!P0 LDG.E.64 R6, desc[UR6][R6.64] ;  /* 0x0000000606068981 */ /* 0x000ee2000c1e1b00 */
[----:B------:R-:W-:Y:S01]  /*0db0*/  @!P0 MOV R5, 0x400 ;  /* 0x0000040000058802 */ /* 0x000fe20000000f00 */
[----:B------:R-:W-:Y:S01]  /*0dc0*/  BSSY.RECONVERGENT B0, `(.L_x_7) ;  /* 0x0000361000007945 */ /* 0x000fe20003800200 */
[----:B-----5:R-:W-:Y:S01]  /*0dd0*/  ISETP.GE.U32.AND P1, PT, R2, UR8, PT ;  /* 0x0000000802007c0c */ /* 0x020fe2000bf26070 */
[----:B------:R-:W1:Y:S01]  /*0de0*/  @!P0 S2R R8, SR_CgaCtaId ;  /* 0x0000000000088919 */ /* 0x000e620000008800 */
[----:B0-----:R-:W-:Y:S02]  /*0df0*/  IMAD.MOV.U32 R20, RZ, RZ, 0x7fffffff ;  /* 0x7fffffffff147424 */ /* 0x001fe400078e00ff */
[----:B------:R-:W-:-:S05]  /*0e00*/  @!P0 VIADD R5, R5, 0x2710 ;  /* 0x0000271005058836 */ /* 0x000fca0000000000 */
[----:B-1----:R-:W-:-:S05]  /*0e10*/  @!P0 LEA R8, R8, R5, 0x18 ;  /* 0x0000000508088211 */ /* 0x002fca00078ec0ff */
[----:B------:R-:W-:-:S05]  /*0e20*/  @!P0 IMAD R5, R3, 0x8, R8 ;  /* 0x0000000803058824 */ /* 0x000fca00078e0208 */
[----:B---3--:R0:W-:Y:S01]  /*0e30*/  @!P0 STS.64 [R5], R6 ;  /* 0x0000000605008388 */ /* 0x0081e20000000a00 */
[----:B------:R-:W-:Y:S01]  /*0e40*/  BAR.SYNC.DEFER_BLOCKING 0x0 ;  /* 0x0000000000007b1d */ /* 0x000fe20000010000 */
[----:B----4-:R-:W-:-:S04]  /*0e50*/  ISETP.NE.AND P0, PT, RZ, UR4, PT ;  /* 0x00000004ff007c0c */ /* 0x010fc8000bf05270 */
[----:B------:R-:W-:-:S13]  /*0e60*/  ISETP.GE.OR.EX P0, PT, R0, UR9, !P0, P1 ;  /* 0x0000000900007c0c */ /* 0x000fda000c706710 */
[----:B0-----:R-:W-:Y:S05]  /*0e70*/  @P0 BRA `(.L_x_8) ;  /* 0x0000003400540947 */ /* 0x001fea0003800000 */
[C---:B------:R-:W-:Y:S02]  /*0e80*/  ISETP.GE.AND P0, PT, R12.reuse, 0x2, PT ;  /* 0x000000020c00780c */ /* 0x040fe40003f06270 */
[----:B------:R-:W-:-:S11]  /*0e90*/  LEA R29, R12, R1, 0x2 ;  /* 0x000000010c1d7211 */ /* 0x000fd600078e10ff */
[----:B------:R-:W-:Y:S05]  /*0ea0*/  @!P0 BRA `(.L_x_9) ;  /* 0x0000003000388947 */ /* 0x000fea0003800000 */
[----:B------:R-:W0:Y:S01]  /*0eb0*/  S2R R8, SR_CgaCtaId ;  /* 0x0000000000087919 */ /* 0x000e220000008800 */
[----:B------:R-:W-:Y:S01]  /*0ec0*/  MOV R6, 0x400 ;  /* 0x0000040000067802 */ /* 0x000fe20000000f00 */
[----:B------:R-:W1:Y:S01]  /*0ed0*/  LDC.U16 R5, c[0x0][0x380] ;  /* 0x0000e000ff057b82 */ /* 0x000e620000000400 */
[C---:B------:R-:W-:Y:S01]  /*0ee0*/  LOP3.LUT R9, R12.reuse, 0x7, RZ, 0xc0, !PT ;  /* 0x000000070c097812 */ /* 0x040fe200078ec0ff */
[----:B------:R-:W-:Y:S01]  /*0ef0*/  IMAD.MOV.U32 R13, RZ, RZ, RZ ;  /* 0x000000ffff0d7224 */ /* 0x000fe200078e00ff */
[----:B--2---:R-:W-:Y:S01]  /*0f00*/  LOP3.LUT R10, R12, 0x7ffffffc, RZ, 0xc0, !PT ;  /* 0x7ffffffc0c0a7812 */ /* 0x004fe200078ec0ff */
[----:B------:R-:W-:Y:S02]  /*0f10*/  VIADD R7, R6, 0x2710 ;  /* 0x0000271006077836 */ /* 0x000fe40000000000 */
[----:B------:R-:W-:Y:S02]  /*0f20*/  VIADD R6, R12, 0xffffffff ;  /* 0xffffffff0c067836 */ /* 0x000fe40000000000 */
[----:B------:R-:W-:-:S02]  /*0f30*/  VIADD R26, R9, 0xffffffff ;  /* 0xffffffff091a7836 */ /* 0x000fc40000000000 */
[----:B------:R-:W-:Y:S01]  /*0f40*/  IMAD.MOV R27, RZ, RZ, -R10 ;  /* 0x000000ffff1b7224 */ /* 0x000fe200078e0a0a */
[----:B0-----:R-:W-:Y:S02]  /*0f50*/  LEA R11, R8, R7, 0x18 ;  /* 0x00000007080b7211 */ /* 0x001fe400078ec0ff */
[C---:B------:R-:W-:Y:S02]  /*0f60*/  LOP3.LUT R7, R12.reuse, 0x3, RZ, 0xc0, !PT ;  /* 0x000000030c077812 */ /* 0x040fe400078ec0ff */
[C---:B------:R-:W-:Y:S01]  /*0f70*/  LOP3.LUT R8, R12.reuse, 0xf, RZ, 0xc0, !PT ;  /* 0x0000000f0c087812 */ /* 0x040fe200078ec0ff */
[C---:B------:R-:W-:Y:S01]  /*0f80*/  IMAD R28, R12.reuse, 0x8, R11 ;  /* 0x000000080c1c7824 */ /* 0x040fe200078e020b */
[----:B------:R-:W-:Y:S02]  /*0f90*/  LOP3.LUT R11, R12, 0x7ffffff0, RZ, 0xc0, !PT ;  /* 0x7ffffff00c0b7812 */ /* 0x000fe400078ec0ff */
[----:B------:R-:W-:Y:S02]  /*0fa0*/  IADD3 R12, PT, PT, R1, 0x8, RZ ;  /* 0x00000008010c7810 */ /* 0x000fe40007ffe0ff */
[----:B------:R-:W-:-:S07]  /*0fb0*/  IADD3 R28, PT, PT, R28, -0x10, RZ ;  /* 0xfffffff01c1c7810 */ /* 0x000fce0007ffe0ff */
.L_x_46:
[----:B------:R-:W-:Y:S01]  /*0fc0*/  ISETP.GE.U32.AND P0, PT, R6, 0x3, PT ;  /* 0x000000030600780c */ /* 0x000fe20003f06070 */
[----:B------:R-:W-:-:S12]  /*0fd0*/  IMAD.MOV.U32 R24, RZ, RZ, RZ ;  /* 0x000000ffff187224 */ /* 0x000fd800078e00ff */
[----:B-123-5:R-:W-:Y:S05]  /*0fe0*/  @!P0 BRA `(.L_x_10) ;  /* 0x0000000800d48947 */ /* 0x02efea0003800000 */
[----:B------:R-:W-:Y:S01]  /*0ff0*/  IMAD.MOV.U32 R25, RZ, RZ, R12 ;  /* 0x000000ffff197224 */ /* 0x000fe200078e000c */
[----:B------:R-:W-:Y:S01]  /*1000*/  MOV R23, R27 ;  /* 0x0000001b00177202 */ /* 0x000fe20000000f00 */
[----:B------:R-:W-:-:S07]  /*1010*/  IMAD.MOV.U32 R24, RZ, RZ, R28 ;  /* 0x000000ffff187224 */ /* 0x000fce00078e001c */
.L_x_23:
[----:B------:R-:W0:Y:S01]  /*1020*/  LDS.64 R32, [R24+0x8] ;  /* 0x0000080018207984 */ /* 0x000e220000000a00 */
[----:B------:R-:W-:Y:S01]  /*1030*/  BSSY.RECONVERGENT B1, `(.L_x_11) ;  /* 0x0000028000017945 */ /* 0x000fe20003800200 */
[----:B0-----:R-:W-:-:S04]  /*1040*/  LOP3.LUT R14, R0, R33, RZ, 0xfc, !PT ;  /* 0x00000021000e7212 */ /* 0x001fc800078efcff */
[----:B------:R-:W-:-:S13]  /*1050*/  ISETP.NE.U32.AND P0, PT, R14, RZ, PT ;  /* 0x000000ff0e00720c */ /* 0x000fda0003f05070 */
[----:B------:R-:W-:Y:S05]  /*1060*/  @P0 BRA `(.L_x_12) ;  /* 0x00000000005c0947 */ /* 0x000fea0003800000 */
[----:B------:R-:W0:Y:S01]  /*1070*/  I2F.U32.RP R0, R32 ;  /* 0x0000002000007306 */ /* 0x000e220000209000 */
[----:B------:R-:W-:Y:S01]  /*1080*/  IMAD.MOV R17, RZ, RZ, -R32 ;  /* 0x000000ffff117224 */ /* 0x000fe200078e0a20 */
[----:B------:R-:W-:-:S06]  /*1090*/  ISETP.NE.U32.AND P2, PT, R32, RZ, PT ;  /* 0x000000ff2000720c */ /* 0x000fcc0003f45070 */
[----:B0-----:R-:W0:Y:S02]  /*10a0*/  MUFU.RCP R0, R0 ;  /* 0x0000000000007308 */ /* 0x001e240000001000 */
[----:B0-----:R-:W-:Y:S02]  /*10b0*/  VIADD R14, R0, 0xffffffe ;  /* 0x0ffffffe000e7836 */ /* 0x001fe40000000000 */
[----:B------:R-:W-:-:S04]  /*10c0*/  IMAD.MOV.U32 R0, RZ, RZ, RZ ;  /* 0x000000ffff007224 */ /* 0x000fc800078e00ff */
[----:B------:R0:W2:Y:S02]  /*10d0*/  F2I.FTZ.U32.TRUNC.NTZ R15, R14 ;  /* 0x0000000e000f7305 */ /* 0x0000a4000021f000 */
[----:B0-----:R-:W-:Y:S02]  /*10e0*/  IMAD.MOV.U32 R14, RZ, RZ, RZ ;  /* 0x000000ffff0e7224 */ /* 0x001fe400078e00ff */
[----:B--2---:R-:W-:-:S04]  /*10f0*/  IMAD R17, R17, R15, RZ ;  /* 0x0000000f11117224 */ /* 0x004fc800078e02ff */
[----:B------:R-:W-:-:S06]  /*1100*/  IMAD.HI.U32 R15, R15, R17, R14 ;  /* 0x000000110f0f7227 */ /* 0x000fcc00078e000e */
[----:B------:R-:W-:-:S05]  /*1110*/  IMAD.HI.U32 R15, R15, R2, RZ ;  /* 0x000000020f0f7227 */ /* 0x000fca00078e00ff */
[----:B------:R-:W-:-:S05]  /*1120*/  IADD3 R17, PT, PT, -R15, RZ, RZ ;  /* 0x000000ff0f117210 */ /* 0x000fca0007ffe1ff */
[----:B------:R-:W-:-:S05]  /*1130*/  IMAD R17, R32, R17, R2 ;  /* 0x0000001120117224 */ /* 0x000fca00078e0202 */
[----:B------:R-:W-:-:S13]  /*1140*/  ISETP.GE.U32.AND P0, PT, R17, R32, PT ;  /* 0x000000201100720c */ /* 0x000fda0003f06070 */
[----:B------:R-:W-:Y:S02]  /*1150*/  @P0 IMAD.IADD R17, R17, 0x1, -R32 ;  /* 0x0000000111110824 */ /* 0x000fe400078e0a20 */
[----:B------:R-:W-:-:S03]  /*1160*/  @P0 VIADD R15, R15, 0x1 ;  /* 0x000000010f0f0836 */ /* 0x000fc60000000000 */
[----:B------:R-:W-:-:S13]  /*1170*/  ISETP.GE.U32.AND P1, PT, R17, R32, PT ;  /* 0x000000201100720c */ /* 0x000fda0003f26070 */
[----:B------:R-:W-:Y:S01]  /*1180*/  @P1 VIADD R15, R15, 0x1 ;  /* 0x000000010f0f1836 */ /* 0x000fe20000000000 */
[----:B------:R-:W-:-:S04]  /*1190*/  @!P2 LOP3.LUT R15, RZ, R32, RZ, 0x33, !PT ;  /* 0x00000020ff0fa212 */ /* 0x000fc800078e33ff */
[----:B------:R-:W-:Y:S01]  /*11a0*/  IADD3 R17, PT, PT, -R15, RZ, RZ ;  /* 0x000000ff0f117210 */ /* 0x000fe20007ffe1ff */
[----:B------:R-:W-:-:S04]  /*11b0*/  IMAD.MOV.U32 R14, RZ, RZ, R15 ;  /* 0x000000ffff0e7224 */ /* 0x000fc800078e000f */
[----:B------:R-:W-:Y:S01]  /*11c0*/  IMAD R2, R32, R17, R2 ;  /* 0x0000001120027224 */ /* 0x000fe200078e0202 */
[----:B------:R-:W-:Y:S06]  /*11d0*/  BRA `(.L_x_13) ;  /* 0x0000000000347947 */ /* 0x000fec0003800000 */
.L_x_12:
[----:B------:R-:W-:Y:S01]  /*11e0*/  IMAD.MOV.U32 R21, RZ, RZ, R32 ;  /* 0x000000ffff157224 */ /* 0x000fe200078e0020 */
[----:B------:R-:W-:Y:S02]  /*11f0*/  MOV R20, R33 ;  /* 0x0000002100147202 */ /* 0x000fe40000000f00 */
[----:B------:R-:W-:-:S07]  /*1200*/  MOV R16, 0x1220 ;  /* 0x0000122000107802 */ /* 0x000fce0000000f00 */
[----:B-1----:R-:W-:Y:S05]  /*1210*/  CALL.REL.NOINC `($__internal_0_$__cuda_sm20_div_s64) ;  /* 0x00000034000c7944 */ /* 0x002fea0003c00000 */
[----:B------:R-:W-:Y:S01]  /*1220*/  IADD3 R19, P0, PT, RZ, -R14, RZ ;  /* 0x8000000eff137210 */ /* 0x000fe20007f1e0ff */
[----:B------:R-:W-:Y:S02]  /*1230*/  IMAD.MOV.U32 R16, RZ, RZ, R2 ;  /* 0x000000ffff107224 */ /* 0x000fe400078e0002 */
[----:B------:R-:W-:Y:S02]  /*1240*/  IMAD.MOV.U32 R17, RZ, RZ, R0 ;  /* 0x000000ffff117224 */ /* 0x000fe400078e0000 */
[----:B------:R-:W-:Y:S02]  /*1250*/  IMAD.X R15, RZ, RZ, ~R18, P0 ;  /* 0x000000ffff0f7224 */ /* 0x000fe400000e0e12 */
[----:B------:R-:W-:-:S04]  /*1260*/  IMAD.WIDE.U32 R16, R32, R19, R16 ;  /* 0x0000001320107225 */ /* 0x000fc800078e0010 */
[----:B------:R-:W-:Y:S01]  /*1270*/  IMAD R15, R15, R32, RZ ;  /* 0x000000200f0f7224 */ /* 0x000fe200078e02ff */
[----:B------:R-:W-:-:S03]  /*1280*/  MOV R2, R16 ;  /* 0x0000001000027202 */ /* 0x000fc60000000f00 */
[----:B------:R-:W-:-:S04]  /*1290*/  IMAD R15, R33, R19, R15 ;  /* 0x00000013210f7224 */ /* 0x000fc800078e020f */
[----:B------:R-:W-:-:S07]  /*12a0*/  IMAD.IADD R0, R17, 0x1, R15 ;  /* 0x0000000111007824 */ /* 0x000fce00078e020f */
.L_x_13:
[----:B------:R-:W-:Y:S05]  /*12b0*/  BSYNC.RECONVERGENT B1 ;  /* 0x0000000000017941 */ /* 0x000fea0003800200 */
.L_x_11:
[----:B------:R-:W0:Y:S01]  /*12c0*/  LDS.64 R32, [R24] ;  /* 0x0000000018207984 */ /* 0x000e220000000a00 */
[----:B------:R-:W-:Y:S03]  /*12d0*/  BSSY.RECONVERGENT B1, `(.L_x_14) ;  /* 0x0000029000017945 */ /* 0x000fe60003800200 */
[----:B------:R2:W-:Y:S01]  /*12e0*/  STL [R25+-0x8], R14 ;  /* 0xfffff80e19007387 */ /* 0x0005e20000100800 */
[----:B0-----:R-:W-:-:S04]  /*12f0*/  LOP3.LUT R15, R0, R33, RZ, 0xfc, !PT ;  /* 0x00000021000f7212 */ /* 0x001fc800078efcff */
[----:B------:R-:W-:-:S13]  /*1300*/  ISETP.NE.U32.AND P0, PT, R15, RZ, PT ;  /* 0x000000ff0f00720c */ /* 0x000fda0003f05070 */
[----:B--2---:R-:W-:Y:S05]  /*1310*/  @P0 BRA `(.L_x_15) ;  /* 0x00000000005c0947 */ /* 0x004fea0003800000 */
[----:B------:R-:W0:Y:S01]  /*1320*/  I2F.U32.RP R0, R32 ;  /* 0x0000002000007306 */ /* 0x000e220000209000 */
[----:B------:R-:W-:Y:S01]  /*1330*/  IMAD.MOV R17, RZ, RZ, -R32 ;  /* 0x000000ffff117224 */ /* 0x000fe200078e0a20 */
[----:B------:R-:W-:-:S06]  /*1340*/  ISETP.NE.U32.AND P2, PT, R32, RZ, PT ;  /* 0x000000ff2000720c */ /* 0x000fcc0003f45070 */
[----:B0-----:R-:W0:Y:S02]  /*1350*/  MUFU.RCP R0, R0 ;  /* 0x0000000000007308 */ /* 0x001e240000001000 */
[----:B0-----:R-:W-:Y:S02]  /*1360*/  VIADD R14, R0, 0xffffffe ;  /* 0x0ffffffe000e7836 */ /* 0x001fe40000000000 */
[----:B------:R-:W-:-:S04]  /*1370*/  IMAD.MOV.U32 R0, RZ, RZ, RZ ;  /* 0x000000ffff007224 */ /* 0x000fc800078e00ff */
[----:B------:R0:W2:Y:S02]  /*1380*/  F2I.FTZ.U32.TRUNC.NTZ R15, R14 ;  /* 0x0000000e000f7305 */ /* 0x0000a4000021f000 */
[----:B0-----:R-:W-:Y:S02]  /*1390*/  HFMA2 R14, -RZ, RZ, 0, 0 ;  /* 0x00000000ff0e7431 */ /* 0x001fe400000001ff */
[----:B--2---:R-:W-:-:S04]  /*13a0*/  IMAD R17, R17, R15, RZ ;  /* 0x0000000f11117224 */ /* 0x004fc800078e02ff */
[----:B------:R-:W-:-:S06]  /*13b0*/  IMAD.HI.U32 R15, R15, R17, R14 ;  /* 0x000000110f0f7227 */ /* 0x000fcc00078e000e */
[----:B------:R-:W-:-:S04]  /*13c0*/  IMAD.HI.U32 R15, R15, R2, RZ ;  /* 0x000000020f0f7227 */ /* 0x000fc800078e00ff */
[----:B------:R-:W-:-:S04]  /*13d0*/  IMAD.MOV R17, RZ, RZ, -R15 ;  /* 0x000000ffff117224 */ /* 0x000fc800078e0a0f */
[----:B------:R-:W-:-:S05]  /*13e0*/  IMAD R17, R32, R17, R2 ;  /* 0x0000001120117224 */ /* 0x000fca00078e0202 */
[----:B------:R-:W-:-:S13]  /*13f0*/  ISETP.GE.U32.AND P0, PT, R17, R32, PT ;  /* 0x000000201100720c */ /* 0x000fda0003f06070 */
[----:B------:R-:W-:Y:S02]  /*1400*/  @P0 IMAD.IADD R17, R17, 0x1, -R32 ;  /* 0x0000000111110824 */ /* 0x000fe400078e0a20 */
[----:B------:R-:W-:-:S03]  /*1410*/  @P0 VIADD R15, R15, 0x1 ;  /* 0x000000010f0f0836 */ /* 0x000fc60000000000 */
[----:B------:R-:W-:-:S13]  /*1420*/  ISETP.GE.U32.AND P1, PT, R17, R32, PT ;  /* 0x000000201100720c */ /* 0x000fda0003f26070 */
[----:B------:R-:W-:Y:S02]  /*1430*/  @P1 IADD3 R15, PT, PT, R15, 0x1, RZ ;  /* 0x000000010f0f1810 */ /* 0x000fe40007ffe0ff */
[----:B------:R-:W-:-:S05]  /*1440*/  @!P2 LOP3.LUT R15, RZ, R32, RZ, 0x33, !PT ;  /* 0x00000020ff0fa212 */ /* 0x000fca00078e33ff */
[--C-:B------:R-:W-:Y:S02]  /*1450*/  IMAD.MOV R17, RZ, RZ, -R15.reuse ;  /* 0x000000ffff117224 */ /* 0x100fe400078e0a0f */
[----:B------:R-:W-:Y:S02]  /*1460*/  IMAD.MOV.U32 R14, RZ, RZ, R15 ;  /* 0x000000ffff0e7224 */ /* 0x000fe400078e000f */
[----:B------:R-:W-:Y:S01]  /*1470*/  IMAD R2, R32, R17, R2 ;  /* 0x0000001120027224 */ /* 0x000fe200078e0202 */
[----:B------:R-:W-:Y:S06]  /*1480*/  BRA `(.L_x_16) ;  /* 0x0000000000347947 */ /* 0x000fec0003800000 */
.L_x_15:
[----:B------:R-:W-:Y:S01]  /*1490*/  MOV R21, R32 ;  /* 0x0000002000157202 */ /* 0x000fe20000000f00 */
[----:B------:R-:W-:Y:S01]  /*14a0*/  IMAD.MOV.U32 R20, RZ, RZ, R33 ;  /* 0x000000ffff147224 */ /* 0x000fe200078e0021 */
[----:B------:R-:W-:-:S07]  /*14b0*/  MOV R16, 0x14d0 ;  /* 0x000014d000107802 */ /* 0x000fce0000000f00 */
[----:B-1----:R-:W-:Y:S05]  /*14c0*/  CALL.REL.NOINC `($__internal_0_$__cuda_sm20_div_s64) ;  /* 0x0000003000607944 */ /* 0x002fea0003c00000 */
[----:B------:R-:W-:Y:S01]  /*14d0*/  IADD3 R19, P0, PT, RZ, -R14, RZ ;  /* 0x8000000eff137210 */ /* 0x000fe20007f1e0ff */
[----:B------:R-:W-:Y:S01]  /*14e0*/  IMAD.MOV.U32 R16, RZ, RZ, R2 ;  /* 0x000000ffff107224 */ /* 0x000fe200078e0002 */
[----:B------:R-:W-:-:S03]  /*14f0*/  MOV R17, R0 ;  /* 0x0000000000117202 */ /* 0x000fc60000000f00 */
[----:B------:R-:W-:Y:S02]  /*1500*/  IMAD.X R15, RZ, RZ, ~R18, P0 ;  /* 0x000000ffff0f7224 */ /* 0x000fe400000e0e12 */
[----:B------:R-:W-:-:S04]  /*1510*/  IMAD.WIDE.U32 R16, R32, R19, R16 ;  /* 0x0000001320107225 */ /* 0x000fc800078e0010 */
[----:B------:R-:W-:Y:S02]  /*1520*/  IMAD R15, R15, R32, RZ ;  /* 0x000000200f0f7224 */ /* 0x000fe400078e02ff */
[----:B------:R-:W-:Y:S02]  /*1530*/  IMAD.MOV.U32 R2, RZ, RZ, R16 ;  /* 0x000000ffff027224 */ /* 0x000fe400078e0010 */
[----:B------:R-:W-:-:S04]  /*1540*/  IMAD R15, R33, R19, R15 ;  /* 0x00000013210f7224 */ /* 0x000fc800078e020f */
[----:B------:R-:W-:-:S07]  /*1550*/  IMAD.IADD R0, R17, 0x1, R15 ;  /* 0x0000000111007824 */ /* 0x000fce00078e020f */
.L_x_16:
[----:B------:R-:W-:Y:S05]  /*1560*/  BSYNC.RECONVERGENT B1 ;  /* 0x0000000000017941 */ /* 0x000fea0003800200 */
.L_x_14:
[----:B------:R-:W0:Y:S01]  /*1570*/  LDS.64 R32, [R24+-0x8] ;  /* 0xfffff80018207984 */ /* 0x000e220000000a00 */
[----:B------:R-:W-:Y:S03]  /*1580*/  BSSY.RECONVERGENT B1, `(.L_x_17) ;  /* 0x0000029000017945 */ /* 0x000fe60003800200 */
[----:B------:R2:W-:Y:S01]  /*1590*/  STL [R25+-0x4], R14 ;  /* 0xfffffc0e19007387 */ /* 0x0005e20000100800 */
[----:B0-----:R-:W-:-:S04]  /*15a0*/  LOP3.LUT R15, R0, R33, RZ, 0xfc, !PT ;  /* 0x00000021000f7212 */ /* 0x001fc800078efcff */
[----:B------:R-:W-:-:S13]  /*15b0*/  ISETP.NE.U32.AND P0, PT, R15, RZ, PT ;  /* 0x000000ff0f00720c */ /* 0x000fda0003f05070 */
[----:B--2---:R-:W-:Y:S05]  /*15c0*/  @P0 BRA `(.L_x_18) ;  /* 0x00000000005c0947 */ /* 0x004fea0003800000 */
[----:B------:R-:W0:Y:S01]  /*15d0*/  I2F.U32.RP R0, R32 ;  /* 0x0000002000007306 */ /* 0x000e220000209000 */
[----:B------:R-:W-:Y:S02]  /*15e0*/  IADD3 R17, PT, PT, RZ, -R32, RZ ;  /* 0x80000020ff117210 */ /* 0x000fe40007ffe0ff */
[----:B------:R-:W-:-:S05]  /*15f0*/  ISETP.NE.U32.AND P2, PT, R32, RZ, PT ;  /* 0x000000ff2000720c */ /* 0x000fca0003f45070 */
[----:B0-----:R-:W0:Y:S02]  /*1600*/  MUFU.RCP R0, R0 ;  /* 0x0000000000007308 */ /* 0x001e240000001000 */
[----:B0-----:R-:W-:Y:S02]  /*1610*/  VIADD R14, R0, 0xffffffe ;  /* 0x0ffffffe000e7836 */ /* 0x001fe40000000000 */
[----:B------:R-:W-:-:S04]  /*1620*/  IMAD.MOV.U32 R0, RZ, RZ, RZ ;  /* 0x000000ffff007224 */ /* 0x000fc800078e00ff */
[----:B------:R0:W2:Y:S02]  /*1630*/  F2I.FTZ.U32.TRUNC.NTZ R15, R14 ;  /* 0x0000000e000f7305 */ /* 0x0000a4000021f000 */
[----:B0-----:R-:W-:Y:S02]  /*1640*/  IMAD.MOV.U32 R14, RZ, RZ, RZ ;  /* 0x000000ffff0e7224 */ /* 0x001fe400078e00ff */
[----:B--2---:R-:W-:-:S04]  /*1650*/  IMAD R17, R17, R15, RZ ;  /* 0x0000000f11117224 */ /* 0x004fc800078e02ff */
[----:B------:R-:W-:-:S06]  /*1660*/  IMAD.HI.U32 R15, R15, R17, R14 ;  /* 0x000000110f0f7227 */ /* 0x000fcc00078e000e */
[----:B------:R-:W-:-:S04]  /*1670*/  IMAD.HI.U32 R15, R15, R2, RZ ;  /* 0x000000020f0f7227 */ /* 0x000fc800078e00ff */
[----:B------:R-:W-:-:S04]  /*1680*/  IMAD.MOV R17, RZ, RZ, -R15 ;  /* 0x000000ffff117224 */ /* 0x000fc800078e0a0f */
[----:B------:R-:W-:-:S05]  /*1690*/  IMAD R17, R32, R17, R2 ;  /* 0x0000001120117224 */ /* 0x000fca00078e0202 */
[----:B------:R-:W-:-:S13]  /*16a0*/  ISETP.GE.U32.AND P0, PT, R17, R32, PT ;  /* 0x000000201100720c */ /* 0x000fda0003f06070 */
[----:B------:R-:W-:Y:S01]  /*16b0*/  @P0 IMAD.IADD R17, R17, 0x1, -R32 ;  /* 0x0000000111110824 */ /* 0x000fe200078e0a20 */
[----:B------:R-:W-:-:S04]  /*16c0*/  @P0 IADD3 R15, PT, PT, R15, 0x1, RZ ;  /* 0x000000010f0f0810 */ /* 0x000fc80007ffe0ff */
[----:B------:R-:W-:-:S13]  /*16d0*/  ISETP.GE.U32.AND P1, PT, R17, R32, PT ;  /* 0x000000201100720c */ /* 0x000fda0003f26070 */
[----:B------:R-:W-:Y:S01]  /*16e0*/  @P1 VIADD R15, R15, 0x1 ;  /* 0x000000010f0f1836 */ /* 0x000fe20000000000 */
[----:B------:R-:W-:-:S04]  /*16f0*/  @!P2 LOP3.LUT R15, RZ, R32, RZ, 0x33, !PT ;  /* 0x00000020ff0fa212 */ /* 0x000fc800078e33ff */
[----:B------:R-:W-:Y:S01]  /*1700*/  MOV R14, R15 ;  /* 0x0000000f000e7202 */ /* 0x000fe20000000f00 */
[----:B------:R-:W-:-:S04]  /*1710*/  IMAD.MOV R17, RZ, RZ, -R15 ;  /* 0x000000ffff117224 */ /* 0x000fc800078e0a0f */
[----:B------:R-:W-:Y:S01]  /*1720*/  IMAD R2, R32, R17, R2 ;  /* 0x0000001120027224 */ /* 0x000fe200078e0202 */
[----:B------:R-:W-:Y:S06]  /*1730*/  BRA `(.L_x_19) ;  /* 0x0000000000347947 */ /* 0x000fec0003800000 */
.L_x_18:
[----:B------:R-:W-:Y:S01]  /*1740*/  IMAD.MOV.U32 R21, RZ, RZ, R32 ;  /* 0x000000ffff157224 */ /* 0x000fe200078e0020 */
[----:B------:R-:W-:Y:S01]  /*1750*/  MOV R16, 0x1780 ;  /* 0x0000178000107802 */ /* 0x000fe20000000f00 */
[----:B------:R-:W-:-:S07]  /*1760*/  IMAD.MOV.U32 R20, RZ, RZ, R33 ;  /* 0x000000ffff147224 */ /* 0x000fce00078e0021 */
        /* <DEDUP_REMOVED lines=10> */
.L_x_19:
[----:B------:R-:W-:Y:S05]  /*1810*/  BSYNC.RECONVERGENT B1 ;  /* 0x0000000000017941 */ /* 0x000fea0003800200 */
.L_x_17:
[----:B------:R-:W0:Y:S01]  /*1820*/  LDS.64 R32, [R24+-0x10] ;  /* 0xfffff00018207984 */ /* 0x000e220000000a00 */
[----:B------:R-:W-:Y:S03]  /*1830*/  BSSY.RECONVERGENT B1, `(.L_x_20) ;  /* 0x0000029000017945 */ /* 0x000fe60003800200 */
[----:B------:R2:W-:Y:S01]  /*1840*/  STL [R25], R14 ;  /* 0x0000000e19007387 */ /* 0x0005e20000100800 */
[----:B0-----:R-:W-:-:S04]  /*1850*/  LOP3.LUT R15, R0, R33, RZ, 0xfc, !PT ;  /* 0x00000021000f7212 */ /* 0x001fc800078efcff */
[----:B------:R-:W-:-:S13]  /*1860*/  ISETP.NE.U32.AND P0, PT, R15, RZ, PT ;  /* 0x000000ff0f00720c */ /* 0x000fda0003f05070 */
[----:B--2---:R-:W-:Y:S05]  /*1870*/  @P0 BRA `(.L_x_21) ;  /* 0x00000000005c0947 */ /* 0x004fea0003800000 */
[----:B------:R-:W0:Y:S01]  /*1880*/  I2F.U32.RP R0, R32 ;  /* 0x0000002000007306 */ /* 0x000e220000209000 */
[----:B------:R-:W-:Y:S01]  /*1890*/  IMAD.MOV R17, RZ, RZ, -R32 ;  /* 0x000000ffff117224 */ /* 0x000fe200078e0a20 */
[----:B------:R-:W-:-:S06]  /*18a0*/  ISETP.NE.U32.AND P2, PT, R32, RZ, PT ;  /* 0x000000ff2000720c */ /* 0x000fcc0003f45070 */
[----:B0-----:R-:W0:Y:S02]  /*18b0*/  MUFU.RCP R0, R0 ;  /* 0x0000000000007308 */ /* 0x001e240000001000 */
[----:B0-----:R-:W-:Y:S01]  /*18c0*/  IADD3 R14, PT, PT, R0, 0xffffffe, RZ ;  /* 0x0ffffffe000e7810 */ /* 0x001fe20007ffe0ff */
[----:B------:R-:W-:-:S05]  /*18d0*/  HFMA2 R0, -RZ, RZ, 0, 0 ;  /* 0x00000000ff007431 */ /* 0x000fca00000001ff */
        /* <DEDUP_REMOVED lines=8> */
[----:B------:R-:W-:Y:S01]  /*1960*/  @P0 IADD3 R17, PT, PT, -R32, R17, RZ ;  /* 0x0000001120110210 */ /* 0x000fe20007ffe1ff */
[----:B------:R-:W-:-:S03]  /*1970*/  @P0 VIADD R15, R15, 0x1 ;  /* 0x000000010f0f0836 */ /* 0x000fc60000000000 */
[----:B------:R-:W-:-:S13]  /*1980*/  ISETP.GE.U32.AND P1, PT, R17, R32, PT ;  /* 0x000000201100720c */ /* 0x000fda0003f26070 */
[----:B------:R-:W-:Y:S01]  /*1990*/  @P1 VIADD R15, R15, 0x1 ;  /* 0x000000010f0f1836 */ /* 0x000fe20000000000 */
[----:B------:R-:W-:-:S05]  /*19a0*/  @!P2 LOP3.LUT R15, RZ, R32, RZ, 0x33, !PT ;  /* 0x00000020ff0fa212 */ /* 0x000fca00078e33ff */
[--C-:B------:R-:W-:Y:S02]  /*19b0*/  IMAD.MOV R17, RZ, RZ, -R15.reuse ;  /* 0x000000ffff117224 */ /* 0x100fe400078e0a0f */
[----:B------:R-:W-:Y:S02]  /*19c0*/  IMAD.MOV.U32 R14, RZ, RZ, R15 ;  /* 0x000000ffff0e7224 */ /* 0x000fe400078e000f */
[----:B------:R-:W-:Y:S01]  /*19d0*/  IMAD R2, R32, R17, R2 ;  /* 0x0000001120027224 */ /* 0x000fe200078e0202 */
[----:B------:R-:W-:Y:S06]  /*19e0*/  BRA `(.L_x_22) ;  /* 0x0000000000347947 */ /* 0x000fec0003800000 */
.L_x_21:
[----:B------:R-:W-:Y:S01]  /*19f0*/  IMAD.MOV.U32 R21, RZ, RZ, R32 ;  /* 0x000000ffff157224 */ /* 0x000fe200078e0020 */
[----:B------:R-:W-:Y:S01]  /*1a00*/  MOV R16, 0x1a30 ;  /* 0x00001a3000107802 */ /* 0x000fe20000000f00 */
[----:B------:R-:W-:-:S07]  /*1a10*/  IMAD.MOV.U32 R20, RZ, RZ, R33 ;  /* 0x000000ffff147224 */ /* 0x000fce00078e0021 */
[----:B-1----:R-:W-:Y:S05]  /*1a20*/  CALL.REL.NOINC `($__internal_0_$__cuda_sm20_div_s64) ;  /* 0x0000002c00087944 */ /* 0x002fea0003c00000 */
[----:B------:R-:W-:Y:S01]  /*1a30*/  IADD3 R19, P0, PT, RZ, -R14, RZ ;  /* 0x8000000eff137210 */ /* 0x000fe20007f1e0ff */
[----:B------:R-:W-:Y:S02]  /*1a40*/  IMAD.MOV.U32 R16, RZ, RZ, R2 ;  /* 0x000000ffff107224 */ /* 0x000fe400078e0002 */
[----:B------:R-:W-:Y:S01]  /*1a50*/  IMAD.MOV.U32 R17, RZ, RZ, R0 ;  /* 0x000000ffff117224 */ /* 0x000fe200078e0000 */
[----:B------:R-:W-:Y:S01]  /*1a60*/  IADD3.X R15, PT, PT, RZ, ~R18, RZ, P0, !PT ;  /* 0x80000012ff0f7210 */ /* 0x000fe200007fe4ff */
[----:B------:R-:W-:-:S04]  /*1a70*/  IMAD.WIDE.U32 R16, R32, R19, R16 ;  /* 0x0000001320107225 */ /* 0x000fc800078e0010 */
[----:B------:R-:W-:Y:S02]  /*1a80*/  IMAD R15, R15, R32, RZ ;  /* 0x000000200f0f7224 */ /* 0x000fe400078e02ff */
[----:B------:R-:W-:Y:S02]  /*1a90*/  IMAD.MOV.U32 R2, RZ, RZ, R16 ;  /* 0x000000ffff027224 */ /* 0x000fe400078e0010 */
[----:B------:R-:W-:-:S05]  /*1aa0*/  IMAD R15, R33, R19, R15 ;  /* 0x00000013210f7224 */ /* 0x000fca00078e020f */
[----:B------:R-:W-:-:S07]  /*1ab0*/  IADD3 R0, PT, PT, R17, R15, RZ ;  /* 0x0000000f11007210 */ /* 0x000fce0007ffe0ff */
.L_x_22:
[----:B------:R-:W-:Y:S05]  /*1ac0*/  BSYNC.RECONVERGENT B1 ;  /* 0x0000000000017941 */ /* 0x000fea0003800200 */
.L_x_20:
[----:B------:R-:W-:Y:S01]  /*1ad0*/  VIADD R23, R23, 0x4 ;  /* 0x0000000417177836 */ /* 0x000fe20000000000 */
[----:B------:R0:W-:Y:S01]  /*1ae0*/  STL [R25+0x4], R14 ;  /* 0x0000040e19007387 */ /* 0x0001e20000100800 */
[----:B------:R-:W-:-:S03]  /*1af0*/  VIADD R24, R24, 0xffffffe0 ;  /* 0xffffffe018187836 */ /* 0x000fc60000000000 */
[----:B------:R-:W-:Y:S01]  /*1b00*/  ISETP.NE.AND P0, PT, R23, RZ, PT ;  /* 0x000000ff1700720c */ /* 0x000fe20003f05270 */
[----:B0-----:R-:W-:-:S12]  /*1b10*/  VIADD R25, R25, 0x10 ;  /* 0x0000001019197836 */ /* 0x001fd80000000000 */
[----:B------:R-:W-:Y:S05]  /*1b20*/  @P0 BRA `(.L_x_23) ;  /* 0xfffffff4003c0947 */ /* 0x000fea000383ffff */
[----:B------:R-:W-:-:S07]  /*1b30*/  MOV R24, R10 ;  /* 0x0000000a00187202 */ /* 0x000fce0000000f00 */
.L_x_10:
[----:B------:R-:W-:-:S13]  /*1b40*/  ISETP.NE.AND P2, PT, R7, RZ, PT ;  /* 0x000000ff0700720c */ /* 0x000fda0003f45270 */
[----:B------:R-:W-:Y:S05]  /*1b50*/  @!P2 BRA `(.L_x_24) ;  /* 0x000000080060a947 */ /* 0x000fea0003800000 */
[----:B------:R-:W-:-:S13]  /*1b60*/  ISETP.NE.AND P0, PT, R7, 0x1, PT ;  /* 0x000000010700780c */ /* 0x000fda0003f05270 */
[----:B------:R-:W-:Y:S05]  /*1b70*/  @!P0 BRA `(.L_x_25) ;  /* 0x0000000400808947 */ /* 0x000fea0003800000 */
[----:B------:R-:W0:Y:S01]  /*1b80*/  S2UR UR5, SR_CgaCtaId ;  /* 0x00000000000579c3 */ /* 0x000e220000008800 */
[----:B------:R-:W2:Y:S01]  /*1b90*/  LDCU UR8, c[0x0][0x380] ;  /* 0x00007000ff0877ac */ /* 0x000ea20008000800 */
[----:B------:R-:W-:Y:S01]  /*1ba0*/  LOP3.LUT R14, RZ, R24, RZ, 0x33, !PT ;  /* 0x00000018ff0e7212 */ /* 0x000fe200078e33ff */
[----:B------:R-:W-:Y:S01]  /*1bb0*/  BSSY.RECONVERGENT B1, `(.L_x_26) ;  /* 0x000002e000017945 */ /* 0x000fe20003800200 */
[----:B------:R-:W-:Y:S02]  /*1bc0*/  UMOV UR4, 0x400 ;  /* 0x0000040000047882 */ /* 0x000fe40000000000 */
[----:B------:R-:W-:Y:S01]  /*1bd0*/  UIADD3 UR4, UPT, UPT, UR4, 0x2710, URZ ;  /* 0x0000271004047890 */ /* 0x000fe2000fffe0ff */
[----:B--2---:R-:W-:-:S03]  /*1be0*/  VIADD R14, R14, UR8 ;  /* 0x000000080e0e7c36 */ /* 0x004fc60008000000 */
[----:B0-----:R-:W-:-:S06]  /*1bf0*/  ULEA UR4, UR5, UR4, 0x18 ;  /* 0x0000000405047291 */ /* 0x001fcc000f8ec0ff */
[----:B------:R-:W-:-:S05]  /*1c00*/  LEA R23, R14, UR4, 0x3 ;  /* 0x000000040e177c11 */ /* 0x000fca000f8e18ff */
[----:B------:R-:W0:Y:S02]  /*1c10*/  LDS.64 R32, [R23] ;  /* 0x0000000017207984 */ /* 0x000e240000000a00 */
        /* <DEDUP_REMOVED lines=26> */
.L_x_27:
        /* <DEDUP_REMOVED lines=13> */
.L_x_28:
[----:B------:R-:W-:Y:S05]  /*1e90*/  BSYNC.RECONVERGENT B1 ;  /* 0x0000000000017941 */ /* 0x000fea0003800200 */
.L_x_26:
[----:B------:R0:W2:Y:S01]  /*1ea0*/  LDS.64 R32, [R23+-0x8] ;  /* 0xfffff80017207984 */ /* 0x0000a20000000a00 */
[----:B------:R-:W-:Y:S01]  /*1eb0*/  BSSY.RECONVERGENT B1, `(.L_x_29) ;  /* 0x000002a000017945 */ /* 0x000fe20003800200 */
[----:B0-----:R-:W-:-:S05]  /*1ec0*/  IMAD R23, R24, 0x4, R1 ;  /* 0x0000000418177824 */ /* 0x001fca00078e0201 */
[----:B------:R0:W-:Y:S01]  /*1ed0*/  STL [R23], R14 ;  /* 0x0000000e17007387 */ /* 0x0001e20000100800 */
[----:B--2---:R-:W-:-:S04]  /*1ee0*/  LOP3.LUT R15, R0, R33, RZ, 0xfc, !PT ;  /* 0x00000021000f7212 */ /* 0x004fc800078efcff */
[----:B------:R-:W-:-:S13]  /*1ef0*/  ISETP.NE.U32.AND P0, PT, R15, RZ, PT ;  /* 0x000000ff0f00720c */ /* 0x000fda0003f05070 */
[----:B0-----:R-:W-:Y:S05]  /*1f00*/  @P0 BRA `(.L_x_30) ;  /* 0x00000000005c0947 */ /* 0x001fea0003800000 */
        /* <DEDUP_REMOVED lines=23> */
.L_x_30:
        /* <DEDUP_REMOVED lines=13> */
.L_x_31:
[----:B------:R-:W-:Y:S05]  /*2150*/  BSYNC.RECONVERGENT B1 ;  /* 0x0000000000017941 */ /* 0x000fea0003800200 */
.L_x_29:
[----:B------:R0:W-:Y:S01]  /*2160*/  STL [R23+0x4], R14 ;  /* 0x0000040e17007387 */ /* 0x0001e20000100800 */
[----:B------:R-:W-:-:S07]  /*2170*/  VIADD R24, R24, 0x2 ;  /* 0x0000000218187836 */ /* 0x000fce0000000000 */
.L_x_25:
[----:B------:R-:W2:Y:S02]  /*2180*/  LDCU UR4, c[0x0][0x380] ;  /* 0x00007000ff0477ac */ /* 0x000ea40008000800 */
[----:B--2---:R-:W-:-:S09]  /*2190*/  ULOP3.LUT UP0, URZ, UR4, 0x1, URZ, 0xc0, !UPT ;  /* 0x0000000104ff7892 */ /* 0x004fd2000f80c0ff */
[----:B------:R-:W-:Y:S05]  /*21a0*/  BRA.U !UP0, `(.L_x_24) ;  /* 0x0000000108cc7547 */ /* 0x000fea000b800000 */
[----:B------:R-:W2:Y:S01]  /*21b0*/  S2R R16, SR_CgaCtaId ;  /* 0x0000000000107919 */ /* 0x000ea20000008800 */
[----:B------:R-:W-:Y:S01]  /*21c0*/  MOV R15, 0x400 ;  /* 0x00000400000f7802 */ /* 0x000fe20000000f00 */
[----:B------:R-:W-:Y:S01]  /*21d0*/  BSSY.RECONVERGENT B1, `(.L_x_32) ;  /* 0x000002e000017945 */ /* 0x000fe20003800200 */
[----:B0-----:R-:W-:-:S03]  /*21e0*/  LOP3.LUT R14, RZ, R24, RZ, 0x33, !PT ;  /* 0x00000018ff0e7212 */ /* 0x001fc600078e33ff */
[----:B------:R-:W-:Y:S02]  /*21f0*/  VIADD R15, R15, 0x2710 ;  /* 0x000027100f0f7836 */ /* 0x000fe40000000000 */
[----:B------:R-:W-:-:S03]  /*2200*/  VIADD R14, R14, UR4 ;  /* 0x000000040e0e7c36 */ /* 0x000fc60008000000 */
[----:B--2---:R-:W-:-:S04]  /*2210*/  LEA R15, R16, R15, 0x18 ;  /* 0x0000000f100f7211 */ /* 0x004fc800078ec0ff */
[----:B------:R-:W-:-:S05]  /*2220*/  LEA R14, R14, R15, 0x3 ;  /* 0x0000000f0e0e7211 */ /* 0x000fca00078e18ff */
        /* <DEDUP_REMOVED lines=27> */
.L_x_33:
        /* <DEDUP_REMOVED lines=13> */
.L_x_34:
[----:B------:R-:W-:Y:S05]  /*24b0*/  BSYNC.RECONVERGENT B1 ;  /* 0x0000000000017941 */ /* 0x000fea0003800200 */
.L_x_32:
[----:B------:R-:W-:-:S05]  /*24c0*/  IMAD R15, R24, 0x4, R1 ;  /* 0x00000004180f7824 */ /* 0x000fca00078e0201 */
[----:B------:R2:W-:Y:S02]  /*24d0*/  STL [R15], R14 ;  /* 0x0000000e0f007387 */ /* 0x0005e40000100800 */
.L_x_24:
[----:B------:R-:W3:Y:S01]  /*24e0*/  LDCU UR4, c[0x0][0x380] ;  /* 0x00007000ff0477ac */ /* 0x000ee20008000800 */
[----:B--2---:R-:W-:Y:S02]  /*24f0*/  PRMT R15, RZ, 0x7610, R15 ;  /* 0x00007610ff0f7816 */ /* 0x004fe4000000000f */
[----:B------:R-:W-:Y:S01]  /*2500*/  PRMT R16, RZ, 0x7610, R16 ;  /* 0x00007610ff107816 */ /* 0x000fe20000000010 */
[----:B---3--:R-:W-:Y:S01]  /*2510*/  IMAD.U32 R18, RZ, RZ, UR4 ;  /* 0x00000004ff127e24 */ /* 0x008fe2000f8e00ff */
[----:B------:R-:W-:-:S06]  /*2520*/  UMOV UR4, URZ ;  /* 0x000000ff00047c82 */ /* 0x000fcc0008000000 */
.L_x_40:
[C---:B012---:R-:W-:Y:S01]  /*2530*/  LEA R17, R18.reuse, R1, 0x2 ;  /* 0x0000000112117211 */ /* 0x047fe200078e10ff */
[----:B------:R-:W2:Y:S04]  /*2540*/  LDCU UR5, c[0x0][0x380] ;  /* 0x00007000ff0577ac */ /* 0x000ea80008000800 */
[----:B0----5:R0:W5:Y:S01]  /*2550*/  LDL R14, [R17+-0x4] ;  /* 0xfffffc00110e7983 */ /* 0x0211620000100800 */
[----:B------:R-:W-:Y:S02]  /*2560*/  ISETP.GT.AND P0, PT, R18, 0x2, PT ;  /* 0x000000021200780c */ /* 0x000fe40003f04270 */
[----:B------:R-:W-:Y:S01]  /*2570*/  LOP3.LUT R22, R15, 0x7, RZ, 0x3c, !PT ;  /* 0x000000070f167812 */ /* 0x000fe200078e3cff */
[----:B--2---:R-:W-:-:S06]  /*2580*/  UIADD3 UR5, UPT, UPT, -UR4, -0x2, UR5 ;  /* 0xfffffffe04057890 */ /* 0x004fcc000fffe105 */
[----:B------:R-:W-:-:S04]  /*2590*/  VIMNMX R19, PT, PT, RZ, UR5, PT ;  /* 0x00000005ff137c48 */ /* 0x000fc8000bfe0100 */
[----:B------:R-:W-:Y:S01]  /*25a0*/  IADD3 R20, PT, PT, -R19, UR5, RZ ;  /* 0x0000000513147c10 */ /* 0x000fe2000fffe1ff */
[--C-:B------:R-:W-:Y:S01]  /*25b0*/  IMAD.MOV R21, RZ, RZ, -R19.reuse ;  /* 0x000000ffff157224 */ /* 0x100fe200078e0a13 */
[----:B------:R-:W-:Y:S02]  /*25c0*/  IADD3 R23, PT, PT, R6, -UR4, -R19 ;  /* 0x8000000406177c10 */ /* 0x000fe4000fffe813 */
[----:B------:R-:W-:Y:S01]  /*25d0*/  ISETP.GE.U32.AND P3, PT, R20, 0xf, PT ;  /* 0x0000000f1400780c */ /* 0x000fe20003f66070 */
[----:B------:R-:W-:Y:S01]  /*25e0*/  VIADD R20, R18, 0xfffffffe ;  /* 0xfffffffe12147836 */ /* 0x000fe20000000000 */
[----:B------:R-:W-:Y:S02]  /*25f0*/  LOP3.LUT P1, RZ, R23, 0xf, RZ, 0xc0, !PT ;  /* 0x0000000f17ff7812 */ /* 0x000fe4000782c0ff */
[----:B------:R-:W-:-:S09]  /*2600*/  PRMT R21, R21, 0x7710, RZ ;  /* 0x0000771015157816 */ /* 0x000fd200000000ff */
[----:B0-----:R-:W-:Y:S05]  /*2610*/  @!P3 BRA `(.L_x_35) ;  /* 0x000000040094b947 */ /* 0x001fea0003800000 */
[----:B------:R-:W-:Y:S01]  /*2620*/  LOP3.LUT R23, R23, 0xfffffff0, RZ, 0xc0, !PT ;  /* 0xfffffff017177812 */ /* 0x000fe200078ec0ff */
[----:B------:R-:W-:-:S06]  /*2630*/  UMOV UR5, URZ ;  /* 0x000000ff00057c82 */ /* 0x000fcc0008000000 */
.L_x_36:
[----:B------:R-:W-:-:S05]  /*2640*/  IMAD R24, R20, 0x4, R1 ;  /* 0x0000000414187824 */ /* 0x000fca00078e0201 */
[----:B------:R-:W2:Y:S01]  /*2650*/  LDL R25, [R24] ;  /* 0x0000000018197983 */ /* 0x000ea20000100800 */
[----:B------:R-:W-:-:S05]  /*2660*/  IADD3 R32, PT, PT, R20, -0x1, RZ ;  /* 0xffffffff14207810 */ /* 0x000fca0007ffe0ff */
[----:B------:R-:W-:Y:S01]  /*2670*/  IMAD R32, R32, 0x4, R1 ;  /* 0x0000000420207824 */ /* 0x000fe200078e0201 */
[----:B--2--5:R-:W-:-:S13]  /*2680*/  ISETP.GT.AND P3, PT, R25, R14, PT ;  /* 0x0000000e1900720c */ /* 0x024fda0003f64270 */
[----:B------:R-:W-:-:S05]  /*2690*/  @!P3 VIADD R14, R14, 0x1 ;  /* 0x000000010e0eb836 */ /* 0x000fca0000000000 */
[----:B------:R0:W-:Y:S04]  /*26a0*/  @!P3 STL [R17+-0x4], R14 ;  /* 0xfffffc0e1100b387 */ /* 0x0001e80000100800 */
[----:B------:R-:W2:Y:S01]  /*26b0*/  LDL R25, [R32] ;  /* 0x0000000020197983 */ /* 0x000ea20000100800 */
[----:B------:R-:W-:-:S04]  /*26c0*/  VIADD R34, R20, 0xfffffffe ;  /* 0xfffffffe14227836 */ /* 0x000fc80000000000 */
[----:B------:R-:W-:Y:S01]  /*26d0*/  IMAD R34, R34, 0x4, R1 ;  /* 0x0000000422227824 */ /* 0x000fe200078e0201 */
[----:B--2---:R-:W-:-:S13]  /*26e0*/  ISETP.GT.AND P3, PT, R25, R14, PT ;  /* 0x0000000e1900720c */ /* 0x004fda0003f64270 */
[----:B0-----:R-:W-:-:S05]  /*26f0*/  @!P3 IADD3 R14, PT, PT, R14, 0x1, RZ ;  /* 0x000000010e0eb810 */ /* 0x001fca0007ffe0ff */
[----:B------:R0:W-:Y:S04]  /*2700*/  @!P3 STL [R17+-0x4], R14 ;  /* 0xfffffc0e1100b387 */ /* 0x0001e80000100800 */
[----:B------:R-:W2:Y:S01]  /*2710*/  LDL R25, [R34] ;  /* 0x0000000022197983 */ /* 0x000ea20000100800 */
[----:B------:R-:W-:-:S05]  /*2720*/  VIADD R24, R20, 0xfffffffd ;  /* 0xfffffffd14187836 */ /* 0x000fca0000000000 */
[----:B------:R-:W-:Y:S02]  /*2730*/  LEA R24, R24, R1, 0x2 ;  /* 0x0000000118187211 */ /* 0x000fe400078e10ff */
[----:B--2---:R-:W-:-:S13]  /*2740*/  ISETP.GT.AND P3, PT, R25, R14, PT ;  /* 0x0000000e1900720c */ /* 0x004fda0003f64270 */
[----:B0-----:R-:W-:-:S05]  /*2750*/  @!P3 VIADD R14, R14, 0x1 ;  /* 0x000000010e0eb836 */ /* 0x001fca0000000000 */
[----:B------:R0:W-:Y:S04]  /*2760*/  @!P3 STL [R17+-0x4], R14 ;  /* 0xfffffc0e1100b387 */ /* 0x0001e80000100800 */
[----:B------:R-:W2:Y:S01]  /*2770*/  LDL R25, [R24] ;  /* 0x0000000018197983 */ /* 0x000ea20000100800 */
[----:B------:R-:W-:-:S04]  /*2780*/  VIADD R32, R20, 0xfffffffc ;  /* 0xfffffffc14207836 */ /* 0x000fc80000000000 */
[----:B------:R-:W-:Y:S01]  /*2790*/  IMAD R32, R32, 0x4, R1 ;  /* 0x0000000420207824 */ /* 0x000fe200078e0201 */
[----:B--2---:R-:W-:-:S13]  /*27a0*/  ISETP.GT.AND P3, PT, R25, R14, PT ;  /* 0x0000000e1900720c */ /* 0x004fda0003f64270 */
[----:B0-----:R-:W-:-:S05]  /*27b0*/  @!P3 VIADD R14, R14, 0x1 ;  /* 0x000000010e0eb836 */ /* 0x001fca0000000000 */
[----:B------:R0:W-:Y:S04]  /*27c0*/  @!P3 STL [R17+-0x4], R14 ;  /* 0xfffffc0e1100b387 */ /* 0x0001e80000100800 */
[----:B------:R-:W2:Y:S01]  /*27d0*/  LDL R25, [R32] ;  /* 0x0000000020197983 */ /* 0x000ea20000100800 */
[----:B------:R-:W-:-:S05]  /*27e0*/  IADD3 R34, PT, PT, R20, -0x5, RZ ;  /* 0xfffffffb14227810 */ /* 0x000fca0007ffe0ff */
[----:B------:R-:W-:Y:S01]  /*27f0*/  IMAD R34, R34, 0x4, R1 ;  /* 0x0000000422227824 */ /* 0x000fe200078e0201 */
[----:B--2---:R-:W-:-:S13]  /*2800*/  ISETP.GT.AND P3, PT, R25, R14, PT ;  /* 0x0000000e1900720c */ /* 0x004fda0003f64270 */
[----:B0-----:R-:W-:-:S05]  /*2810*/  @!P3 VIADD R14, R14, 0x1 ;  /* 0x000000010e0eb836 */ /* 0x001fca0000000000 */
        /* <DEDUP_REMOVED lines=62> */
[----:B------:R-:W-:Y:S01]  /*2c00*/  UIADD3 UR5, UPT, UPT, UR5, 0x10, URZ ;  /* 0x0000001005057890 */ /* 0x000fe2000fffe0ff */
[----:B------:R-:W-:Y:S01]  /*2c10*/  VIADD R20, R20, 0xfffffff0 ;  /* 0xfffffff014147836 */ /* 0x000fe20000000000 */
[----:B--2---:R-:W-:-:S13]  /*2c20*/  ISETP.GT.AND P3, PT, R25, R14, PT ;  /* 0x0000000e1900720c */ /* 0x004fda0003f64270 */
[----:B0-----:R-:W-:-:S05]  /*2c30*/  @!P3 VIADD R14, R14, 0x1 ;  /* 0x000000010e0eb836 */ /* 0x001fca0000000000 */
[----:B------:R0:W-:Y:S01]  /*2c40*/  @!P3 STL [R17+-0x4], R14 ;  /* 0xfffffc0e1100b387 */ /* 0x0001e20000100800 */
[----:B------:R-:W-:-:S13]  /*2c50*/  ISETP.NE.AND P3, PT, R23, UR5, PT ;  /* 0x0000000517007c0c */ /* 0x000fda000bf65270 */
[----:B0-----:R-:W-:Y:S05]  /*2c60*/  @P3 BRA `(.L_x_36) ;  /* 0xfffffff800743947 */ /* 0x001fea000383ffff */
.L_x_35:
[----:B-1----:R-:W-:Y:S01]  /*2c70*/  IADD3 R21, PT, PT, R21, R22, R5 ;  /* 0x0000001615157210 */ /* 0x002fe20007ffe005 */
[----:B------:R-:W-:Y:S01]  /*2c80*/  VIADD R18, R18, 0xffffffff ;  /* 0xffffffff12127836 */ /* 0x000fe20000000000 */
[----:B------:R-:W-:Y:S06]  /*2c90*/  @!P1 BRA `(.L_x_37) ;  /* 0x0000000400bc9947 */ /* 0x000fec0003800000 */
[----:B------:R-:W-:Y:S02]  /*2ca0*/  IADD3 R19, PT, PT, RZ, -R19, RZ ;  /* 0x80000013ff137210 */ /* 0x000fe40007ffe0ff */
[----:B------:R-:W-:Y:S02]  /*2cb0*/  LOP3.LUT R22, RZ, R16, RZ, 0x33, !PT ;  /* 0x00000010ff167212 */ /* 0x000fe400078e33ff */
[----:B------:R-:W-:-:S04]  /*2cc0*/  PRMT R19, R19, 0x7710, RZ ;  /* 0x0000771013137816 */ /* 0x000fc800000000ff */
[----:B------:R-:W-:-:S04]  /*2cd0*/  IADD3 R22, PT, PT, R19, R22, R5 ;  /* 0x0000001613167210 */ /* 0x000fc80007ffe005 */
[----:B------:R-:W-:-:S04]  /*2ce0*/  LOP3.LUT R22, R22, 0xf, RZ, 0xc0, !PT ;  /* 0x0000000f16167812 */ /* 0x000fc800078ec0ff */
[C---:B------:R-:W-:Y:S01]  /*2cf0*/  LOP3.LUT P1, RZ, R22.reuse, 0x7, RZ, 0xc0, !PT ;  /* 0x0000000716ff7812 */ /* 0x040fe2000782c0ff */
[----:B------:R-:W-:-:S05]  /*2d00*/  VIADD R19, R22, 0xffffffff ;  /* 0xffffffff16137836 */ /* 0x000fca0000000000 */
[----:B------:R-:W-:-:S13]  /*2d10*/  ISETP.GE.U32.AND P3, PT, R19, 0x7, PT ;  /* 0x000000071300780c */ /* 0x000fda0003f66070 */
[----:B------:R-:W-:Y:S05]  /*2d20*/  @!P3 BRA `(.L_x_38) ;  /* 0x0000000000c0b947 */ /* 0x000fea0003800000 */
[----:B------:R-:W-:-:S06]  /*2d30*/  IMAD R19, R20, 0x4, R1 ;  /* 0x0000000414137824 */ /* 0x000fcc00078e0201 */
[----:B------:R-:W2:Y:S01]  /*2d40*/  LDL R19, [R19] ;  /* 0x0000000013137983 */ /* 0x000ea20000100800 */
[----:B------:R-:W-:-:S04]  /*2d50*/  VIADD R22, R20, 0xffffffff ;  /* 0xffffffff14167836 */ /* 0x000fc80000000000 */
[----:B------:R-:W-:Y:S01]  /*2d60*/  IMAD R22, R22, 0x4, R1 ;  /* 0x0000000416167824 */ /* 0x000fe200078e0201 */
[----:B--2--5:R-:W-:-:S13]  /*2d70*/  ISETP.GT.AND P3, PT, R19, R14, PT ;  /* 0x0000000e1300720c */ /* 0x024fda0003f64270 */
[----:B------:R-:W-:-:S05]  /*2d80*/  @!P3 IADD3 R14, PT, PT, R14, 0x1, RZ ;  /* 0x000000010e0eb810 */ /* 0x000fca0007ffe0ff */
        /* <DEDUP_REMOVED lines=38> */
[----:B------:R-:W-:Y:S01]  /*2ff0*/  VIADD R20, R20, 0xfffffff8 ;  /* 0xfffffff814147836 */ /* 0x000fe20000000000 */
[----:B--2---:R-:W-:-:S13]  /*3000*/  ISETP.GT.AND P3, PT, R19, R14, PT ;  /* 0x0000000e1300720c */ /* 0x004fda0003f64270 */
[----:B0-----:R-:W-:-:S05]  /*3010*/  @!P3 IADD3 R14, PT, PT, R14, 0x1, RZ ;  /* 0x000000010e0eb810 */ /* 0x001fca0007ffe0ff */
[----:B------:R0:W-:Y:S02]  /*3020*/  @!P3 STL [R17+-0x4], R14 ;  /* 0xfffffc0e1100b387 */ /* 0x0001e40000100800 */
.L_x_38:
[----:B------:R-:W-:Y:S05]  /*3030*/  @!P1 BRA `(.L_x_37) ;  /* 0x0000000000d49947 */ /* 0x000fea0003800000 */
[----:B------:R-:W-:-:S04]  /*3040*/  LOP3.LUT R21, R21, 0xffff, RZ, 0xc0, !PT ;  /* 0x0000ffff15157812 */ /* 0x000fc800078ec0ff */
[----:B------:R-:W-:-:S05]  /*3050*/  LOP3.LUT R19, R21, 0x7, RZ, 0xc0, !PT ;  /* 0x0000000715137812 */ /* 0x000fca00078ec0ff */
[----:B------:R-:W-:Y:S01]  /*3060*/  VIADD R22, R19, 0xffffffff ;  /* 0xffffffff13167836 */ /* 0x000fe20000000000 */
[----:B------:R-:W-:-:S04]  /*3070*/  LOP3.LUT R19, R21, 0x3, RZ, 0xc0, !PT ;  /* 0x0000000315137812 */ /* 0x000fc800078ec0ff */
[----:B------:R-:W-:Y:S02]  /*3080*/  ISETP.GE.U32.AND P3, PT, R22, 0x3, PT ;  /* 0x000000031600780c */ /* 0x000fe40003f66070 */
[----:B------:R-:W-:-:S11]  /*3090*/  ISETP.NE.AND P1, PT, R19, RZ, PT ;  /* 0x000000ff1300720c */ /* 0x000fd60003f25270 */
[----:B------:R-:W-:Y:S05]  /*30a0*/  @!P3 BRA `(.L_x_39) ;  /* 0x000000000060b947 */ /* 0x000fea0003800000 */
[----:B------:R-:W-:-:S05]  /*30b0*/  IMAD R22, R20, 0x4, R1 ;  /* 0x0000000414167824 */ /* 0x000fca00078e0201 */
[----:B------:R-:W2:Y:S01]  /*30c0*/  LDL R21, [R22] ;  /* 0x0000000016157983 */ /* 0x000ea20000100800 */
[----:B------:R-:W-:-:S05]  /*30d0*/  IADD3 R24, PT, PT, R20, -0x1, RZ ;  /* 0xffffffff14187810 */ /* 0x000fca0007ffe0ff */
[----:B------:R-:W-:Y:S01]  /*30e0*/  IMAD R24, R24, 0x4, R1 ;  /* 0x0000000418187824 */ /* 0x000fe200078e0201 */
[----:B--2--5:R-:W-:-:S13]  /*30f0*/  ISETP.GT.AND P3, PT, R21, R14, PT ;  /* 0x0000000e1500720c */ /* 0x024fda0003f64270 */
        /* <DEDUP_REMOVED lines=9> */
[----:B------:R-:W-:Y:S01]  /*3190*/  VIADD R22, R20, 0xfffffffd ;  /* 0xfffffffd14167836 */ /* 0x000fe20000000000 */
[----:B--2---:R-:W-:-:S04]  /*31a0*/  ISETP.GT.AND P3, PT, R21, R14, PT ;  /* 0x0000000e1500720c */ /* 0x004fc80003f64270 */
[----:B------:R-:W-:-:S09]  /*31b0*/  LEA R21, R22, R1, 0x2 ;  /* 0x0000000116157211 */ /* 0x000fd200078e10ff */
[----:B0-----:R-:W-:-:S05]  /*31c0*/  @!P3 VIADD R14, R14, 0x1 ;  /* 0x000000010e0eb836 */ /* 0x001fca0000000000 */
[----:B------:R0:W-:Y:S04]  /*31d0*/  @!P3 STL [R17+-0x4], R14 ;  /* 0xfffffc0e1100b387 */ /* 0x0001e80000100800 */
[----:B------:R-:W2:Y:S01]  /*31e0*/  LDL R21, [R21] ;  /* 0x0000000015157983 */ /* 0x000ea20000100800 */
[----:B------:R-:W-:Y:S01]  /*31f0*/  VIADD R20, R20, 0xfffffffc ;  /* 0xfffffffc14147836 */ /* 0x000fe20000000000 */
[----:B--2---:R-:W-:-:S13]  /*3200*/  ISETP.GT.AND P3, PT, R21, R14, PT ;  /* 0x0000000e1500720c */ /* 0x004fda0003f64270 */
[----:B0-----:R-:W-:-:S05]  /*3210*/  @!P3 VIADD R14, R14, 0x1 ;  /* 0x000000010e0eb836 */ /* 0x001fca0000000000 */
[----:B------:R1:W-:Y:S02]  /*3220*/  @!P3 STL [R17+-0x4], R14 ;  /* 0xfffffc0e1100b387 */ /* 0x0003e40000100800 */
.L_x_39:
[----:B------:R-:W-:Y:S05]  /*3230*/  @!P1 BRA `(.L_x_37) ;  /* 0x0000000000549947 */ /* 0x000fea0003800000 */
[----:B------:R-:W-:-:S06]  /*3240*/  IMAD R21, R20, 0x4, R1 ;  /* 0x0000000414157824 */ /* 0x000fcc00078e0201 */
[----:B------:R-:W2:Y:S02]  /*3250*/  LDL R21, [R21] ;  /* 0x0000000015157983 */ /* 0x000ea40000100800 */
[----:B--2--5:R-:W-:-:S13]  /*3260*/  ISETP.GT.AND P1, PT, R21, R14, PT ;  /* 0x0000000e1500720c */ /* 0x024fda0003f24270 */
[----:B01----:R-:W-:-:S05]  /*3270*/  @!P1 IADD3 R14, PT, PT, R14, 0x1, RZ ;  /* 0x000000010e0e9810 */ /* 0x003fca0007ffe0ff */
[----:B------:R2:W-:Y:S01]  /*3280*/  @!P1 STL [R17+-0x4], R14 ;  /* 0xfffffc0e11009387 */ /* 0x0005e20000100800 */
[----:B------:R-:W-:-:S13]  /*3290*/  ISETP.NE.AND P1, PT, R19, 0x1, PT ;  /* 0x000000011300780c */ /* 0x000fda0003f25270 */
[----:B--2---:R-:W-:Y:S05]  /*32a0*/  @!P1 BRA `(.L_x_37) ;  /* 0x0000000000389947 */ /* 0x004fea0003800000 */
[----:B------:R-:W-:-:S04]  /*32b0*/  VIADD R22, R20, 0xffffffff ;  /* 0xffffffff14167836 */ /* 0x000fc80000000000 */
[----:B------:R-:W-:-:S05]  /*32c0*/  IMAD R22, R22, 0x4, R1 ;  /* 0x0000000416167824 */ /* 0x000fca00078e0201 */
[----:B------:R-:W2:Y:S02]  /*32d0*/  LDL R21, [R22] ;  /* 0x0000000016157983 */ /* 0x000ea40000100800 */
[----:B--2---:R-:W-:-:S13]  /*32e0*/  ISETP.GT.AND P1, PT, R21, R14, PT ;  /* 0x0000000e1500720c */ /* 0x004fda0003f24270 */
[----:B------:R-:W-:-:S05]  /*32f0*/  @!P1 VIADD R14, R14, 0x1 ;  /* 0x000000010e0e9836 */ /* 0x000fca0000000000 */
[----:B------:R2:W-:Y:S01]  /*3300*/  @!P1 STL [R17+-0x4], R14 ;  /* 0xfffffc0e11009387 */ /* 0x0005e20000100800 */
[----:B------:R-:W-:-:S13]  /*3310*/  ISETP.NE.AND P1, PT, R19, 0x2, PT ;  /* 0x000000021300780c */ /* 0x000fda0003f25270 */
[----:B--2---:R-:W-:Y:S05]  /*3320*/  @!P1 BRA `(.L_x_37) ;  /* 0x0000000000189947 */ /* 0x004fea0003800000 */
[----:B------:R-:W-:-:S05]  /*3330*/  IADD3 R20, PT, PT, R20, -0x2, RZ ;  /* 0xfffffffe14147810 */ /* 0x000fca0007ffe0ff */
[----:B------:R-:W-:-:S05]  /*3340*/  IMAD R20, R20, 0x4, R1 ;  /* 0x0000000414147824 */ /* 0x000fca00078e0201 */
[----:B------:R-:W2:Y:S02]  /*3350*/  LDL R19, [R20] ;  /* 0x0000000014137983 */ /* 0x000ea40000100800 */
[----:B--2---:R-:W-:-:S13]  /*3360*/  ISETP.GT.AND P1, PT, R19, R14, PT ;  /* 0x0000000e1300720c */ /* 0x004fda0003f24270 */
[----:B------:R-:W-:-:S05]  /*3370*/  @!P1 VIADD R14, R14, 0x1 ;  /* 0x000000010e0e9836 */ /* 0x000fca0000000000 */
[----:B------:R2:W-:Y:S02]  /*3380*/  @!P1 STL [R17+-0x4], R14 ;  /* 0xfffffc0e11009387 */ /* 0x0005e40000100800 */
.L_x_37:
[----:B------:R-:W-:Y:S01]  /*3390*/  UIADD3 UR4, UPT, UPT, UR4, 0x1, URZ ;  /* 0x0000000104047890 */ /* 0x000fe2000fffe0ff */
[----:B------:R-:W-:Y:S01]  /*33a0*/  VIADD R16, R16, 0x1 ;  /* 0x0000000110107836 */ /* 0x000fe20000000000 */
[----:B------:R-:W-:Y:S01]  /*33b0*/  IADD3 R15, PT, PT, R15, 0x1, RZ ;  /* 0x000000010f0f7810 */ /* 0x000fe20007ffe0ff */
[----:B------:R-:W-:Y:S09]  /*33c0*/  @P0 BRA `(.L_x_40) ;  /* 0xfffffff000580947 */ /* 0x000ff2000383ffff */
[----:B------:R-:W3:Y:S01]  /*33d0*/  LDL R31, [R1] ;  /* 0x00000000011f7983 */ /* 0x000ee20000100800 */
[----:B------:R-:W4:Y:S01]  /*33e0*/  LDCU UR8, c[0x0][0x380] ;  /* 0x00007000ff0877ac */ /* 0x000f220008000800 */
[----:B------:R-:W-:Y:S01]  /*33f0*/  IMAD.MOV.U32 R20, RZ, RZ, RZ ;  /* 0x000000ffff147224 */ /* 0x000fe200078e00ff */
[----:B----4-:R-:W-:Y:S01]  /*3400*/  UISETP.GT.AND UP0, UPT, UR8, URZ, UPT ;  /* 0x000000ff0800728c */ /* 0x010fe2000bf04270 */
[----:B---3--:R3:W-:Y:S08]  /*3410*/  STL [R29], R31 ;  /* 0x0000001f1d007387 */ /* 0x0087f00000100800 */
[----:B------:R-:W-:Y:S05]  /*3420*/  BRA.U !UP0, `(.L_x_41) ;  /* 0x0000000908a87547 */ /* 0x000fea000b800000 */
[----:B------:R-:W-:Y:S01]  /*3430*/  ISETP.GE.U32.AND P0, PT, R6, 0xf, PT ;  /* 0x0000000f0600780c */ /* 0x000fe20003f06070 */
[----:B------:R-:W-:Y:S02]  /*3440*/  IMAD.MOV.U32 R22, RZ, RZ, RZ ;  /* 0x000000ffff167224 */ /* 0x000fe400078e00ff */
[----:B------:R-:W-:-:S10]  /*3450*/  IMAD.MOV.U32 R20, RZ, RZ, RZ ;  /* 0x000000ffff147224 */ /* 0x000fd400078e00ff */
[----:B------:R-:W-:Y:S05]  /*3460*/  @!P0 BRA `(.L_x_42) ;  /* 0x00000004002c8947 */ /* 0x000fea0003800000 */
[----:B------:R-:W4:Y:S01]  /*3470*/  S2UR UR5, SR_CgaCtaId ;  /* 0x00000000000579c3 */ /* 0x000f220000008800 */
[----:B------:R-:W-:Y:S02]  /*3480*/  HFMA2 R32, -RZ, RZ, 0, 0 ;  /* 0x00000000ff207431 */ /* 0x000fe400000001ff */
[----:B------:R-:W-:Y:S01]  /*3490*/  IMAD.MOV.U32 R20, RZ, RZ, RZ ;  /* 0x000000ffff147224 */ /* 0x000fe200078e00ff */
[----:B------:R-:W-:Y:S02]  /*34a0*/  UMOV UR4, 0x400 ;  /* 0x0000040000047882 */ /* 0x000fe40000000000 */
[----:B----4-:R-:W-:-:S12]  /*34b0*/  ULEA UR4, UR5, UR4, 0x18 ;  /* 0x0000000405047291 */ /* 0x010fd8000f8ec0ff */
.L_x_43:
[----:B------:R-:W-:-:S05]  /*34c0*/  IMAD R33, R32, 0x4, R1 ;  /* 0x0000000420217824 */ /* 0x000fca00078e0201 */
[----:B------:R-:W3:Y:S04]  /*34d0*/  LDL R18, [R33+0x4] ;  /* 0x0000040021127983 */ /* 0x000ee80000100800 */
[----:B012---:R-:W2:Y:S04]  /*34e0*/  LDL.64 R16, [R33+0x8] ;  /* 0x0000080021107983 */ /* 0x007ea80000100a00 */
[----:B-----5:R-:W4:Y:S04]  /*34f0*/  LDL.64 R14, [R33+0x10] ;  /* 0x00001000210e7983 */ /* 0x020f280000100a00 */
[----:B------:R-:W4:Y:S04]  /*3500*/  LDL.64 R22, [R33+0x30] ;  /* 0x0000300021167983 */ /* 0x000f280000100a00 */
[----:B------:R-:W4:Y:S01]  /*3510*/  LDL.64 R24, [R33+0x38] ;  /* 0x0000380021187983 */ /* 0x000f220000100a00 */
[----:B---3--:R-:W-:-:S02]  /*3520*/  IMAD R31, R31, UR8, R18 ;  /* 0x000000081f1f7c24 */ /* 0x008fc4000f8e0212 */
[----:B--2---:R-:W-:-:S03]  /*3530*/  IMAD R18, R18, UR8, R16 ;  /* 0x0000000812127c24 */ /* 0x004fc6000f8e0210 */
[----:B------:R-:W-:Y:S01]  /*3540*/  LEA R31, R31, UR4, 0x2 ;  /* 0x000000041f1f7c11 */ /* 0x000fe2000f8e10ff */
[----:B------:R-:W-:Y:S02]  /*3550*/  IMAD R16, R16, UR8, R17 ;  /* 0x0000000810107c24 */ /* 0x000fe4000f8e0211 */
[----:B----4-:R-:W-:Y:S01]  /*3560*/  IMAD R17, R17, UR8, R14 ;  /* 0x0000000811117c24 */ /* 0x010fe2000f8e020e */
[----:B------:R-:W-:Y:S02]  /*3570*/  LEA R35, R18, UR4, 0x2 ;  /* 0x0000000412237c11 */ /* 0x000fe4000f8e10ff */
[----:B------:R-:W-:Y:S01]  /*3580*/  LEA R36, R16, UR4, 0x2 ;  /* 0x0000000410247c11 */ /* 0x000fe2000f8e10ff */
[----:B------:R-:W-:Y:S01]  /*3590*/  LDS R31, [R31] ;  /* 0x000000001f1f7984 */ /* 0x000fe20000000800 */
[----:B------:R-:W-:-:S03]  /*35a0*/  LEA R37, R17, UR4, 0x2 ;  /* 0x0000000411257c11 */ /* 0x000fc6000f8e10ff */
[----:B------:R-:W0:Y:S04]  /*35b0*/  LDS R35, [R35] ;  /* 0x0000000023237984 */ /* 0x000e280000000800 */
[----:B------:R-:W-:Y:S04]  /*35c0*/  LDS R21, [R36] ;  /* 0x0000000024157984 */ /* 0x000fe80000000800 */
[----:B------:R-:W1:Y:S04]  /*35d0*/  LDS R37, [R37] ;  /* 0x0000000025257984 */ /* 0x000e680000000800 */
[----:B------:R-:W2:Y:S04]  /*35e0*/  LDL.64 R16, [R33+0x18] ;  /* 0x0000180021107983 */ /* 0x000ea80000100a00 */
[----:B------:R-:W3:Y:S01]  /*35f0*/  LDL.64 R18, [R33+0x20] ;  /* 0x0000200021127983 */ /* 0x000ee20000100a00 */
[----:B0-----:R-:W-:-:S03]  /*3600*/  IADD3 R34, PT, PT, R35, R31, R20 ;  /* 0x0000001f23227210 */ /* 0x001fc60007ffe014 */
[----:B------:R-:W4:Y:S01]  /*3610*/  LDL R31, [R33+0x40] ;  /* 0x00004000211f7983 */ /* 0x000f220000100800 */
[----:B-1----:R-:W-:-:S03]  /*3620*/  IADD3 R34, PT, PT, R37, R21, R34 ;  /* 0x0000001525227210 */ /* 0x002fc60007ffe022 */
[----:B------:R0:W4:Y:S01]  /*3630*/  LDL.64 R20, [R33+0x28] ;  /* 0x0000280021147983 */ /* 0x0001220000100a00 */
[----:B------:R-:W-:-:S05]  /*3640*/  IMAD R14, R14, UR8, R15 ;  /* 0x000000080e0e7c24 */ /* 0x000fca000f8e020f */
[----:B------:R-:W-:-:S05]  /*3650*/  LEA R14, R14, UR4, 0x2 ;  /* 0x000000040e0e7c11 */ /* 0x000fca000f8e10ff */
[----:B0-----:R-:W-:Y:S01]  /*3660*/  LDS R33, [R14] ;  /* 0x000000000e217984 */ /* 0x001fe20000000800 */
[----:B------:R-:W-:-:S05]  /*3670*/  VIADD R32, R32, 0x10 ;  /* 0x0000001020207836 */ /* 0x000fca0000000000 */
[----:B------:R-:W-:Y:S01]  /*3680*/  ISETP.NE.AND P0, PT, R32, R11, PT ;  /* 0x0000000b2000720c */ /* 0x000fe20003f05270 */
[----:B--2---:R-:W-:Y:S02]  /*3690*/  IMAD R15, R15, UR8, R16 ;  /* 0x000000080f0f7c24 */ /* 0x004fe4000f8e0210 */
[----:B------:R-:W-:Y:S02]  /*36a0*/  IMAD R16, R16, UR8, R17 ;  /* 0x0000000810107c24 */ /* 0x000fe4000f8e0211 */
[----:B---3--:R-:W-:Y:S01]  /*36b0*/  IMAD R17, R17, UR8, R18 ;  /* 0x0000000811117c24 */ /* 0x008fe2000f8e0212 */
[----:B------:R-:W-:Y:S01]  /*36c0*/  LEA R15, R15, UR4, 0x2 ;  /* 0x000000040f0f7c11 */ /* 0x000fe2000f8e10ff */
[----:B------:R-:W-:Y:S01]  /*36d0*/  IMAD R18, R18, UR8, R19 ;  /* 0x0000000812127c24 */ /* 0x000fe2000f8e0213 */
[----:B------:R-:W-:Y:S02]  /*36e0*/  LEA R16, R16, UR4, 0x2 ;  /* 0x0000000410107c11 */ /* 0x000fe4000f8e10ff */
[----:B------:R-:W-:-:S02]  /*36f0*/  LEA R17, R17, UR4, 0x2 ;  /* 0x0000000411117c11 */ /* 0x000fc4000f8e10ff */
[----:B------:R-:W0:Y:S01]  /*3700*/  LDS R15, [R15] ;  /* 0x000000000f0f7984 */ /* 0x000e220000000800 */
[----:B------:R-:W-:-:S03]  /*3710*/  LEA R18, R18, UR4, 0x2 ;  /* 0x0000000412127c11 */ /* 0x000fc6000f8e10ff */
[----:B------:R-:W-:Y:S04]  /*3720*/  LDS R16, [R16] ;  /* 0x0000000010107984 */ /* 0x000fe80000000800 */
[----:B------:R-:W1:Y:S04]  /*3730*/  LDS R17, [R17] ;  /* 0x0000000011117984 */ /* 0x000e680000000800 */
[----:B------:R-:W-:Y:S01]  /*3740*/  LDS R18, [R18] ;  /* 0x0000000012127984 */ /* 0x000fe20000000800 */
[----:B----4-:R-:W-:Y:S02]  /*3750*/  IMAD R19, R19, UR8, R20 ;  /* 0x0000000813137c24 */ /* 0x010fe4000f8e0214 */
[----:B------:R-:W-:-:S02]  /*3760*/  IMAD R20, R20, UR8, R21 ;  /* 0x0000000814147c24 */ /* 0x000fc4000f8e0215 */
[----:B------:R-:W-:Y:S01]  /*3770*/  IMAD R21, R21, UR8, R22 ;  /* 0x0000000815157c24 */ /* 0x000fe2000f8e0216 */
[----:B------:R-:W-:Y:S01]  /*3780*/  LEA R19, R19, UR4, 0x2 ;  /* 0x0000000413137c11 */ /* 0x000fe2000f8e10ff */
[----:B------:R-:W-:Y:S01]  /*3790*/  IMAD R22, R22, UR8, R23 ;  /* 0x0000000816167c24 */ /* 0x000fe2000f8e0217 */
[----:B------:R-:W-:Y:S01]  /*37a0*/  LEA R20, R20, UR4, 0x2 ;  /* 0x0000000414147c11 */ /* 0x000fe2000f8e10ff */
[----:B------:R-:W-:Y:S01]  /*37b0*/  IMAD R23, R23, UR8, R24 ;  /* 0x0000000817177c24 */ /* 0x000fe2000f8e0218 */
[----:B------:R-:W-:Y:S01]  /*37c0*/  LEA R21, R21, UR4, 0x2 ;  /* 0x0000000415157c11 */ /* 0x000fe2000f8e10ff */
[----:B------:R-:W-:Y:S01]  /*37d0*/  IMAD R24, R24, UR8, R25 ;  /* 0x0000000818187c24 */ /* 0x000fe2000f8e0219 */
[----:B------:R-:W2:Y:S01]  /*37e0*/  LDS R19, [R19] ;  /* 0x0000000013137984 */ /* 0x000ea20000000800 */
[----:B------:R-:W-:Y:S01]  /*37f0*/  IMAD R25, R25, UR8, R31 ;  /* 0x0000000819197c24 */ /* 0x000fe2000f8e021f */
[----:B------:R-:W-:Y:S02]  /*3800*/  LEA R36, R22, UR4, 0x2 ;  /* 0x0000000416247c11 */ /* 0x000fe4000f8e10ff */
[----:B------:R-:W-:Y:S01]  /*3810*/  LEA R35, R23, UR4, 0x2 ;  /* 0x0000000417237c11 */ /* 0x000fe2000f8e10ff */
[----:B------:R-:W-:Y:S01]  /*3820*/  LDS R20, [R20] ;  /* 0x0000000014147984 */ /* 0x000fe20000000800 */
[----:B------:R-:W-:-:S03]  /*3830*/  LEA R23, R24, UR4, 0x2 ;  /* 0x0000000418177c11 */ /* 0x000fc6000f8e10ff */
[----:B------:R-:W3:Y:S01]  /*3840*/  LDS R21, [R21] ;  /* 0x0000000015157984 */ /* 0x000ee20000000800 */
[----:B------:R-:W-:-:S03]  /*3850*/  LEA R22, R25, UR4, 0x2 ;  /* 0x0000000419167c11 */ /* 0x000fc6000f8e10ff */
[----:B------:R-:W-:Y:S04]  /*3860*/  LDS R14, [R36] ;  /* 0x00000000240e7984 */ /* 0x000fe80000000800 */
[----:B------:R-:W4:Y:S04]  /*3870*/  LDS R25, [R35] ;  /* 0x0000000023197984 */ /* 0x000f280000000800 */
[----:B------:R-:W-:Y:S04]  /*3880*/  LDS R23, [R23] ;  /* 0x0000000017177984 */ /* 0x000fe80000000800 */
[----:B------:R-:W4:Y:S01]  /*3890*/  LDS R22, [R22] ;  /* 0x0000000016167984 */ /* 0x000f220000000800 */
[----:B0-----:R-:W-:-:S04]  /*38a0*/  IADD3 R15, PT, PT, R15, R33, R34 ;  /* 0x000000210f0f7210 */ /* 0x001fc80007ffe022 */
[----:B-1----:R-:W-:-:S04]  /*38b0*/  IADD3 R15, PT, PT, R17, R16, R15 ;  /* 0x00000010110f7210 */ /* 0x002fc80007ffe00f */
[----:B--2---:R-:W-:-:S04]  /*38c0*/  IADD3 R15, PT, PT, R19, R18, R15 ;  /* 0x00000012130f7210 */ /* 0x004fc80007ffe00f */
[----:B---3--:R-:W-:-:S04]  /*38d0*/  IADD3 R15, PT, PT, R21, R20, R15 ;  /* 0x00000014150f7210 */ /* 0x008fc80007ffe00f */
[----:B----4-:R-:W-:-:S04]  /*38e0*/  IADD3 R14, PT, PT, R25, R14, R15 ;  /* 0x0000000e190e7210 */ /* 0x010fc80007ffe00f */
[----:B------:R-:W-:Y:S01]  /*38f0*/  IADD3 R20, PT, PT, R22, R23, R14 ;  /* 0x0000001716147210 */ /* 0x000fe20007ffe00e */
[----:B------:R-:W-:Y:S06]  /*3900*/  @P0 BRA `(.L_x_43) ;  /* 0xfffffff800ec0947 */ /* 0x000fec000383ffff */
[----:B------:R-:W-:-:S07]  /*3910*/  MOV R22, R11 ;  /* 0x0000000b00167202 */ /* 0x000fce0000000f00 */
.L_x_42:
[----:B------:R-:W-:-:S13]  /*3920*/  ISETP.NE.AND P0, PT, R8, RZ, PT ;  /* 0x000000ff0800720c */ /* 0x000fda0003f05270 */
[----:B------:R-:W-:Y:S05]  /*3930*/  @!P0 BRA `(.L_x_41) ;  /* 0x0000000400648947 */ /* 0x000fea0003800000 */
[----:B012--5:R-:W-:Y:S01]  /*3940*/  VIADD R14, R8, 0xffffffff ;  /* 0xffffffff080e7836 */ /* 0x027fe20000000000 */
[----:B------:R-:W-:-:S04]  /*3950*/  ISETP.NE.AND P1, PT, R9, RZ, PT ;  /* 0x000000ff0900720c */ /* 0x000fc80003f25270 */
[----:B------:R-:W-:-:S13]  /*3960*/  ISETP.GE.U32.AND P0, PT, R14, 0x7, PT ;  /* 0x000000070e00780c */ /* 0x000fda0003f06070 */
[----:B------:R-:W-:Y:S05]  /*3970*/  @!P0 BRA `(.L_x_44) ;  /* 0x0000000000988947 */ /* 0x000fea0003800000 */
[----:B------:R-:W-:-:S05]  /*3980*/  IMAD R21, R22, 0x4, R1 ;  /* 0x0000000416157824 */ /* 0x000fca00078e0201 */
[----:B------:R-:W3:Y:S04]  /*3990*/  LDL R23, [R21+0x4] ;  /* 0x0000040015177983 */ /* 0x000ee80000100800 */
[----:B------:R-:W2:Y:S04]  /*39a0*/  LDL.64 R14, [R21+0x8] ;  /* 0x00000800150e7983 */ /* 0x000ea80000100a00 */
[----:B------:R-:W4:Y:S04]  /*39b0*/  LDL.64 R16, [R21+0x10] ;  /* 0x0000100015107983 */ /* 0x000f280000100a00 */
[----:B------:R-:W5:Y:S04]  /*39c0*/  LDL.64 R18, [R21+0x18] ;  /* 0x0000180015127983 */ /* 0x000f680000100a00 */
[----:B------:R-:W5:Y:S01]  /*39d0*/  LDL R24, [R21+0x20] ;  /* 0x0000200015187983 */ /* 0x000f620000100800 */
[----:B------:R-:W0:Y:S01]  /*39e0*/  S2UR UR5, SR_CgaCtaId ;  /* 0x00000000000579c3 */ /* 0x000e220000008800 */
[----:B------:R-:W-:Y:S01]  /*39f0*/  UMOV UR4, 0x400 ;  /* 0x0000040000047882 */ /* 0x000fe20000000000 */
[----:B------:R-:W-:Y:S01]  /*3a00*/  VIADD R22, R22, 0x8 ;  /* 0x0000000816167836 */ /* 0x000fe20000000000 */
[----:B0-----:R-:W-:Y:S01]  /*3a10*/  ULEA UR4, UR5, UR4, 0x18 ;  /* 0x0000000405047291 */ /* 0x001fe2000f8ec0ff */
[----:B---3--:R-:W-:-:S02]  /*3a20*/  IMAD R31, R31, UR8, R23 ;  /* 0x000000081f1f7c24 */ /* 0x008fc4000f8e0217 */
[----:B--2---:R-:W-:Y:S02]  /*3a30*/  IMAD R23, R23, UR8, R14 ;  /* 0x0000000817177c24 */ /* 0x004fe4000f8e020e */
[----:B------:R-:W-:Y:S02]  /*3a40*/  IMAD R25, R14, UR8, R15 ;  /* 0x000000080e197c24 */ /* 0x000fe4000f8e020f */
[----:B----4-:R-:W-:Y:S01]  /*3a50*/  IMAD R32, R15, UR8, R16 ;  /* 0x000000080f207c24 */ /* 0x010fe2000f8e0210 */
[----:B------:R-:W-:Y:S01]  /*3a60*/  LEA R15, R31, UR4, 0x2 ;  /* 0x000000041f0f7c11 */ /* 0x000fe2000f8e10ff */
[----:B------:R-:W-:Y:S01]  /*3a70*/  IMAD R16, R16, UR8, R17 ;  /* 0x0000000810107c24 */ /* 0x000fe2000f8e0211 */
[----:B------:R-:W-:Y:S01]  /*3a80*/  LEA R14, R23, UR4, 0x2 ;  /* 0x00000004170e7c11 */ /* 0x000fe2000f8e10ff */
[----:B-----5:R-:W-:Y:S01]  /*3a90*/  IMAD R17, R17, UR8, R18 ;  /* 0x0000000811117c24 */ /* 0x020fe2000f8e0212 */
[----:B------:R-:W-:Y:S01]  /*3aa0*/  LEA R25, R25, UR4, 0x2 ;  /* 0x0000000419197c11 */ /* 0x000fe2000f8e10ff */
[----:B------:R-:W-:Y:S01]  /*3ab0*/  IMAD R18, R18, UR8, R19 ;  /* 0x0000000812127c24 */ /* 0x000fe2000f8e0213 */
[----:B------:R-:W-:Y:S01]  /*3ac0*/  LEA R32, R32, UR4, 0x2 ;  /* 0x0000000420207c11 */ /* 0x000fe2000f8e10ff */
[----:B------:R-:W-:Y:S01]  /*3ad0*/  LDS R15, [R15] ;  /* 0x000000000f0f7984 */ /* 0x000fe20000000800 */
[----:B------:R-:W-:Y:S01]  /*3ae0*/  IMAD R24, R19, UR8, R24 ;  /* 0x0000000813187c24 */ /* 0x000fe2000f8e0218 */
[----:B------:R-:W-:-:S02]  /*3af0*/  LEA R19, R17, UR4, 0x2 ;  /* 0x0000000411137c11 */ /* 0x000fc4000f8e10ff */
[----:B------:R-:W0:Y:S01]  /*3b00*/  LDS R14, [R14] ;  /* 0x000000000e0e7984 */ /* 0x000e220000000800 */
[----:B------:R-:W-:Y:S02]  /*3b10*/  LEA R16, R16, UR4, 0x2 ;  /* 0x0000000410107c11 */ /* 0x000fe4000f8e10ff */
[----:B------:R-:W-:Y:S01]  /*3b20*/  LEA R24, R24, UR4, 0x2 ;  /* 0x0000000418187c11 */ /* 0x000fe2000f8e10ff */
[----:B------:R-:W-:Y:S01]  /*3b30*/  LDS R25, [R25] ;  /* 0x0000000019197984 */ /* 0x000fe20000000800 */
[----:B------:R-:W-:-:S03]  /*3b40*/  LEA R18, R18, UR4, 0x2 ;  /* 0x0000000412127c11 */ /* 0x000fc6000f8e10ff */
[----:B------:R-:W1:Y:S04]  /*3b50*/  LDS R32, [R32] ;  /* 0x0000000020207984 */ /* 0x000e680000000800 */
[----:B------:R-:W-:Y:S04]  /*3b60*/  LDS R17, [R16] ;  /* 0x0000000010117984 */ /* 0x000fe80000000800 */
[----:B------:R-:W2:Y:S04]  /*3b70*/  LDS R19, [R19] ;  /* 0x0000000013137984 */ /* 0x000ea80000000800 */
[----:B------:R-:W-:Y:S04]  /*3b80*/  LDS R21, [R18] ;  /* 0x0000000012157984 */ /* 0x000fe80000000800 */
[----:B------:R-:W3:Y:S01]  /*3b90*/  LDS R24, [R24] ;  /* 0x0000000018187984 */ /* 0x000ee20000000800 */
[----:B0-----:R-:W-:-:S04]  /*3ba0*/  IADD3 R14, PT, PT, R14, R15, R20 ;  /* 0x0000000f0e0e7210 */ /* 0x001fc80007ffe014 */
[----:B-1----:R-:W-:-:S04]  /*3bb0*/  IADD3 R14, PT, PT, R32, R25, R14 ;  /* 0x00000019200e7210 */ /* 0x002fc80007ffe00e */
[----:B--2---:R-:W-:-:S04]  /*3bc0*/  IADD3 R14, PT, PT, R19, R17, R14 ;  /* 0x00000011130e7210 */ /* 0x004fc80007ffe00e */
[----:B---3--:R-:W-:-:S07]  /*3bd0*/  IADD3 R20, PT, PT, R24, R21, R14 ;  /* 0x0000001518147210 */ /* 0x008fce0007ffe00e */
.L_x_44:
[----:B------:R-:W-:Y:S05]  /*3be0*/  @!P1 BRA `(.L_x_41) ;  /* 0x0000000000b89947 */ /* 0x000fea0003800000 */
[----:B------:R-:W-:-:S13]  /*3bf0*/  ISETP.GE.U32.AND P0, PT, R26, 0x3, PT ;  /* 0x000000031a00780c */ /* 0x000fda0003f06070 */
[----:B------:R-:W-:Y:S05]  /*3c00*/  @!P0 BRA `(.L_x_45) ;  /* 0x0000000000588947 */ /* 0x000fea0003800000 */
[----:B------:R-:W-:-:S05]  /*3c10*/  LEA R18, R22, R1, 0x2 ;  /* 0x0000000116127211 */ /* 0x000fca00078e10ff */
[----:B------:R-:W2:Y:S04]  /*3c20*/  LDL.64 R14, [R18] ;  /* 0x00000000120e7983 */ /* 0x000ea80000100a00 */
[----:B------:R-:W4:Y:S04]  /*3c30*/  LDL.64 R16, [R18+0x8] ;  /* 0x0000080012107983 */ /* 0x000f280000100a00 */
[----:B------:R-:W5:Y:S01]  /*3c40*/  LDL R24, [R18+0x10] ;  /* 0x0000100012187983 */ /* 0x000f620000100800 */
[----:B------:R-:W0:Y:S01]  /*3c50*/  S2UR UR5, SR_CgaCtaId ;  /* 0x00000000000579c3 */ /* 0x000e220000008800 */
[----:B------:R-:W-:Y:S01]  /*3c60*/  UMOV UR4, 0x400 ;  /* 0x0000040000047882 */ /* 0x000fe20000000000 */
[----:B------:R-:W-:Y:S01]  /*3c70*/  VIADD R22, R22, 0x4 ;  /* 0x0000000416167836 */ /* 0x000fe20000000000 */
[----:B0-----:R-:W-:Y:S01]  /*3c80*/  ULEA UR4, UR5, UR4, 0x18 ;  /* 0x0000000405047291 */ /* 0x001fe2000f8ec0ff */
[----:B--2---:R-:W-:-:S02]  /*3c90*/  IMAD R14, R14, UR8, R15 ;  /* 0x000000080e0e7c24 */ /* 0x004fc4000f8e020f */
[----:B----4-:R-:W-:-:S03]  /*3ca0*/  IMAD R15, R15, UR8, R16 ;  /* 0x000000080f0f7c24 */ /* 0x010fc6000f8e0210 */
[----:B------:R-:W-:Y:S01]  /*3cb0*/  LEA R14, R14, UR4, 0x2 ;  /* 0x000000040e0e7c11 */ /* 0x000fe2000f8e10ff */
[----:B------:R-:W-:Y:S02]  /*3cc0*/  IMAD R19, R16, UR8, R17 ;  /* 0x0000000810137c24 */ /* 0x000fe4000f8e0211 */
[----:B-----5:R-:W-:Y:S01]  /*3cd0*/  IMAD R24, R17, UR8, R24 ;  /* 0x0000000811187c24 */ /* 0x020fe2000f8e0218 */
[----:B------:R-:W-:Y:S02]  /*3ce0*/  LEA R16, R15, UR4, 0x2 ;  /* 0x000000040f107c11 */ /* 0x000fe4000f8e10ff */
[----:B------:R-:W-:Y:S01]  /*3cf0*/  LEA R19, R19, UR4, 0x2 ;  /* 0x0000000413137c11 */ /* 0x000fe2000f8e10ff */
[----:B------:R-:W-:Y:S01]  /*3d00*/  LDS R15, [R14] ;  /* 0x000000000e0f7984 */ /* 0x000fe20000000800 */
[----:B------:R-:W-:-:S03]  /*3d10*/  LEA R24, R24, UR4, 0x2 ;  /* 0x0000000418187c11 */ /* 0x000fc6000f8e10ff */
[----:B------:R-:W0:Y:S04]  /*3d20*/  LDS R16, [R16] ;  /* 0x0000000010107984 */ /* 0x000e280000000800 */
[----:B------:R-:W-:Y:S04]  /*3d30*/  LDS R18, [R19] ;  /* 0x0000000013127984 */ /* 0x000fe80000000800 */
[----:B------:R-:W1:Y:S01]  /*3d40*/  LDS R24, [R24] ;  /* 0x0000000018187984 */ /* 0x000e620000000800 */
[----:B0-----:R-:W-:-:S04]  /*3d50*/  IADD3 R15, PT, PT, R16, R15, R20 ;  /* 0x0000000f100f7210 */ /* 0x001fc80007ffe014 */
[----:B-1----:R-:W-:-:S07]  /*3d60*/  IADD3 R20, PT, PT, R24, R18, R15 ;  /* 0x0000001218147210 */ /* 0x002fce0007ffe00f */
.L_x_45:
[----:B------:R-:W-:Y:S05]  /*3d70*/  @!P2 BRA `(.L_x_41) ;  /* 0x000000000054a947 */ /* 0x000fea0003800000 */
[----:B------:R-:W-:-:S05]  /*3d80*/  IMAD R16, R22, 0x4, R1 ;  /* 0x0000000416107824 */ /* 0x000fca00078e0201 */
[----:B------:R-:W2:Y:S01]  /*3d90*/  LDL.64 R14, [R16] ;  /* 0x00000000100e7983 */ /* 0x000ea20000100a00 */
[----:B------:R-:W0:Y:S01]  /*3da0*/  S2UR UR5, SR_CgaCtaId ;  /* 0x00000000000579c3 */ /* 0x000e220000008800 */
[----:B------:R-:W-:Y:S01]  /*3db0*/  UMOV UR4, 0x400 ;  /* 0x0000040000047882 */ /* 0x000fe20000000000 */
[----:B------:R-:W-:Y:S01]  /*3dc0*/  ISETP.NE.AND P0, PT, R7, 0x1, PT ;  /* 0x000000010700780c */ /* 0x000fe20003f05270 */
[----:B0-----:R-:W-:Y:S01]  /*3dd0*/  ULEA UR4, UR5, UR4, 0x18 ;  /* 0x0000000405047291 */ /* 0x001fe2000f8ec0ff */
[----:B--2---:R-:W-:-:S05]  /*3de0*/  IMAD R14, R14, UR8, R15 ;  /* 0x000000080e0e7c24 */ /* 0x004fca000f8e020f */
[----:B------:R-:W-:-:S05]  /*3df0*/  LEA R14, R14, UR4, 0x2 ;  /* 0x000000040e0e7c11 */ /* 0x000fca000f8e10ff */
[----:B------:R-:W0:Y:S02]  /*3e00*/  LDS R17, [R14] ;  /* 0x000000000e117984 */ /* 0x000e240000000800 */
[----:B0-----:R-:W-:Y:S01]  /*3e10*/  IMAD.IADD R20, R20, 0x1, R17 ;  /* 0x0000000114147824 */ /* 0x001fe200078e0211 */
[----:B------:R-:W-:Y:S06]  /*3e20*/  @!P0 BRA `(.L_x_41) ;  /* 0x0000000000288947 */ /* 0x000fec0003800000 */
[----:B------:R-:W2:Y:S01]  /*3e30*/  LDL.64 R16, [R16+0x8] ;  /* 0x0000080010107983 */ /* 0x000ea20000100a00 */
[----:B------:R-:W-:Y:S01]  /*3e40*/  ISETP.NE.AND P0, PT, R7, 0x2, PT ;  /* 0x000000020700780c */ /* 0x000fe20003f05270 */
[----:B--2---:R-:W-:-:S12]  /*3e50*/  IMAD R15, R15, UR8, R16 ;  /* 0x000000080f0f7c24 */ /* 0x004fd8000f8e0210 */
[----:B------:R-:W-:Y:S01]  /*3e60*/  @P0 IMAD R17, R16, UR8, R17 ;  /* 0x0000000810110c24 */ /* 0x000fe2000f8e0211 */
[----:B------:R-:W-:-:S04]  /*3e70*/  LEA R15, R15, UR4, 0x2 ;  /* 0x000000040f0f7c11 */ /* 0x000fc8000f8e10ff */
[----:B------:R-:W-:Y:S02]  /*3e80*/  @P0 LEA R17, R17, UR4, 0x2 ;  /* 0x0000000411110c11 */ /* 0x000fe4000f8e10ff */
[----:B------:R-:W0:Y:S04]  /*3e90*/  LDS R15, [R15] ;  /* 0x000000000f0f7984 */ /* 0x000e280000000800 */
[----:B------:R-:W1:Y:S01]  /*3ea0*/  @P0 LDS R17, [R17] ;  /* 0x0000000011110984 */ /* 0x000e620000000800 */
[----:B0-----:R-:W-:-:S05]  /*3eb0*/  IADD3 R20, PT, PT, R20, R15, RZ ;  /* 0x0000000f14147210 */ /* 0x001fca0007ffe0ff */
[----:B-1----:R-:W-:-:S07]  /*3ec0*/  @P0 IMAD.IADD R20, R20, 0x1, R17 ;  /* 0x0000000114140824 */ /* 0x002fce00078e0211 */
.L_x_41:
[----:B------:R-:W4:Y:S01]  /*3ed0*/  LDCU.64 UR4, c[0x0][0x3b0] ;  /* 0x00007600ff0477ac */ /* 0x000f220008000a00 */
[----:B------:R-:W0:Y:S01]  /*3ee0*/  LDCU.64 UR8, c[0x0][0x388] ;  /* 0x00007100ff0877ac */ /* 0x000e220008000a00 */
[----:B----4-:R-:W-:-:S04]  /*3ef0*/  IADD3 R2, P0, PT, R2, UR4, RZ ;  /* 0x0000000402027c10 */ /* 0x010fc8000ff1e0ff */
[----:B------:R-:W-:Y:S02]  /*3f00*/  IADD3.X R0, PT, PT, R0, UR5, RZ, P0, !PT ;  /* 0x0000000500007c10 */ /* 0x000fe400087fe4ff */
[----:B0-----:R-:W-:-:S04]  /*3f10*/  ISETP.GE.U32.AND P0, PT, R2, UR8, PT ;  /* 0x0000000802007c0c */ /* 0x001fc8000bf06070 */
[----:B------:R-:W-:-:S13]  /*3f20*/  ISETP.GE.AND.EX P0, PT, R0, UR9, PT, P0 ;  /* 0x0000000900007c0c */ /* 0x000fda000bf06300 */
[----:B------:R-:W-:Y:S05]  /*3f30*/  @P0 BRA `(.L_x_8) ;  /* 0x0000000400240947 */ /* 0x000fea0003800000 */
[----:B------:R-:W0:Y:S01]  /*3f40*/  LDCU UR4, c[0x0][0x3a8] ;  /* 0x00007500ff0477ac */ /* 0x000e220008000800 */
[----:B------:R-:W-:-:S05]  /*3f50*/  VIADD R13, R13, 0x1 ;  /* 0x000000010d0d7836 */ /* 0x000fca0000000000 */
[----:B0-----:R-:W-:-:S13]  /*3f60*/  ISETP.NE.AND P0, PT, R13, UR4, PT ;  /* 0x000000040d007c0c */ /* 0x001fda000bf05270 */
[----:B------:R-:W-:Y:S05]  /*3f70*/  @P0 BRA `(.L_x_46) ;  /* 0xffffffd000100947 */ /* 0x000fea000383ffff */
[----:B------:R-:W-:Y:S05]  /*3f80*/  BRA `(.L_x_8) ;  /* 0x0000000400107947 */ /* 0x000fea0003800000 */
.L_x_9:
[----:B------:R-:W-:Y:S01]  /*3f90*/  ISETP.GE.AND P0, PT, R12, 0x1, PT ;  /* 0x000000010c00780c */ /* 0x000fe20003f06270 */
[----:B------:R-:W-:-:S12]  /*3fa0*/  IMAD.MOV.U32 R20, RZ, RZ, RZ ;  /* 0x000000ffff147224 */ /* 0x000fd800078e00ff */
[----:B------:R-:W-:Y:S05]  /*3fb0*/  @!P0 BRA `(.L_x_8) ;  /* 0x0000000400048947 */ /* 0x000fea0003800000 */
[----:B------:R-:W0:Y:S01]  /*3fc0*/  S2R R6, SR_CgaCtaId ;  /* 0x0000000000067919 */ /* 0x000e220000008800 */
[----:B------:R-:W-:Y:S01]  /*3fd0*/  MOV R5, 0x400 ;  /* 0x0000040000057802 */ /* 0x000fe20000000f00 */
[----:B------:R-:W-:Y:S03]  /*3fe0*/  BSSY.RECONVERGENT B1, `(.L_x_47) ;  /* 0x0000036000017945 */ /* 0x000fe60003800200 */
[----:B------:R-:W-:-:S04]  /*3ff0*/  IADD3 R5, PT, PT, R5, 0x2710, RZ ;  /* 0x0000271005057810 */ /* 0x000fc80007ffe0ff */
[----:B0-----:R-:W-:-:S05]  /*4000*/  LEA R5, R6, R5, 0x18 ;  /* 0x0000000506057211 */ /* 0x001fca00078ec0ff */
[----:B------:R-:W-:Y:S02]  /*4010*/  IMAD R6, R12, 0x8, R5 ;  /* 0x000000080c067824 */ /* 0x000fe400078e0205 */
[----:B------:R-:W-:-:S04]  /*4020*/  IMAD.MOV.U32 R5, RZ, RZ, RZ ;  /* 0x000000ffff057224 */ /* 0x000fc800078e00ff */
[----:B------:R-:W0:Y:S03]  /*4030*/  LDS.64 R6, [R6+-0x8] ;  /* 0xfffff80006067984 */ /* 0x000e260000000a00 */
.L_x_51:
[----:B0-----:R-:W-:Y:S01]  /*4040*/  LOP3.LUT R8, R0, R7, RZ, 0xfc, !PT ;  /* 0x0000000700087212 */ /* 0x001fe200078efcff */
[----:B------:R-:W-:Y:S03]  /*4050*/  BSSY.RECONVERGENT B2, `(.L_x_48) ;  /* 0x0000025000027945 */ /* 0x000fe60003800200 */
[----:B------:R-:W-:-:S13]  /*4060*/  ISETP.NE.U32.AND P0, PT, R8, RZ, PT ;  /* 0x000000ff0800720c */ /* 0x000fda0003f05070 */
[----:B------:R-:W-:Y:S05]  /*4070*/  @P0 BRA `(.L_x_49) ;  /* 0x0000000000580947 */ /* 0x000fea0003800000 */
[----:B------:R-:W0:Y:S01]  /*4080*/  I2F.U32.RP R0, R6 ;  /* 0x0000000600007306 */ /* 0x000e220000209000 */
[----:B------:R-:W-:Y:S02]  /*4090*/  IADD3 R11, PT, PT, RZ, -R6, RZ ;  /* 0x80000006ff0b7210 */ /* 0x000fe40007ffe0ff */
[----:B------:R-:W-:-:S05]  /*40a0*/  ISETP.NE.U32.AND P2, PT, R6, RZ, PT ;  /* 0x000000ff0600720c */ /* 0x000fca0003f45070 */
[----:B0-----:R-:W0:Y:S02]  /*40b0*/  MUFU.RCP R0, R0 ;  /* 0x0000000000007308 */ /* 0x001e240000001000 */
[----:B0-----:R-:W-:Y:S02]  /*40c0*/  VIADD R8, R0, 0xffffffe ;  /* 0x0ffffffe00087836 */ /* 0x001fe40000000000 */
[----:B------:R-:W-:-:S04]  /*40d0*/  IMAD.MOV.U32 R0, RZ, RZ, RZ ;  /* 0x000000ffff007224 */ /* 0x000fc800078e00ff */
[----:B------:R0:W1:Y:S02]  /*40e0*/  F2I.FTZ.U32.TRUNC.NTZ R9, R8 ;  /* 0x0000000800097305 */ /* 0x000064000021f000 */
[----:B0-----:R-:W-:Y:S02]  /*40f0*/  IMAD.MOV.U32 R8, RZ, RZ, RZ ;  /* 0x000000ffff087224 */ /* 0x001fe400078e00ff */
[----:B-1----:R-:W-:-:S04]  /*4100*/  IMAD R11, R11, R9, RZ ;  /* 0x000000090b0b7224 */ /* 0x002fc800078e02ff */
[----:B------:R-:W-:-:S06]  /*4110*/  IMAD.HI.U32 R9, R9, R11, R8 ;  /* 0x0000000b09097227 */ /* 0x000fcc00078e0008 */
[----:B--2---:R-:W-:-:S04]  /*4120*/  IMAD.HI.U32 R14, R9, R2, RZ ;  /* 0x00000002090e7227 */ /* 0x004fc800078e00ff */
[----:B------:R-:W-:-:S04]  /*4130*/  IMAD.MOV R9, RZ, RZ, -R14 ;  /* 0x000000ffff097224 */ /* 0x000fc800078e0a0e */
[----:B------:R-:W-:-:S05]  /*4140*/  IMAD R9, R6, R9, R2 ;  /* 0x0000000906097224 */ /* 0x000fca00078e0202 */
[----:B------:R-:W-:-:S13]  /*4150*/  ISETP.GE.U32.AND P0, PT, R9, R6, PT ;  /* 0x000000060900720c */ /* 0x000fda0003f06070 */
[----:B------:R-:W-:Y:S01]  /*4160*/  @P0 IMAD.IADD R9, R9, 0x1, -R6 ;  /* 0x0000000109090824 */ /* 0x000fe200078e0a06 */
[----:B------:R-:W-:-:S04]  /*4170*/  @P0 IADD3 R14, PT, PT, R14, 0x1, RZ ;  /* 0x000000010e0e0810 */ /* 0x000fc80007ffe0ff */
[----:B------:R-:W-:-:S13]  /*4180*/  ISETP.GE.U32.AND P1, PT, R9, R6, PT ;  /* 0x000000060900720c */ /* 0x000fda0003f26070 */
[----:B------:R-:W-:Y:S01]  /*4190*/  @P1 VIADD R14, R14, 0x1 ;  /* 0x000000010e0e1836 */ /* 0x000fe20000000000 */
[----:B------:R-:W-:-:S05]  /*41a0*/  @!P2 LOP3.LUT R14, RZ, R6, RZ, 0x33, !PT ;  /* 0x00000006ff0ea212 */ /* 0x000fca00078e33ff */
[----:B------:R-:W-:-:S04]  /*41b0*/  IMAD.MOV R9, RZ, RZ, -R14 ;  /* 0x000000ffff097224 */ /* 0x000fc800078e0a0e */
[----:B------:R-:W-:Y:S01]  /*41c0*/  IMAD R8, R6, R9, R2 ;  /* 0x0000000906087224 */ /* 0x000fe200078e0202 */
[----:B------:R-:W-:Y:S06]  /*41d0*/  BRA `(.L_x_50) ;  /* 0x0000000000307947 */ /* 0x000fec0003800000 */
.L_x_49:
[----:B------:R-:W-:Y:S01]  /*41e0*/  MOV R21, R6 ;  /* 0x0000000600157202 */ /* 0x000fe20000000f00 */
[----:B------:R-:W-:Y:S01]  /*41f0*/  IMAD.MOV.U32 R20, RZ, RZ, R7 ;  /* 0x000000ffff147224 */ /* 0x000fe200078e0007 */
[----:B--2---:R-:W-:-:S07]  /*4200*/  MOV R16, 0x4220 ;  /* 0x0000422000107802 */ /* 0x004fce0000000f00 */
[----:B------:R-:W-:Y:S05]  /*4210*/  CALL.REL.NOINC `($__internal_0_$__cuda_sm20_div_s64) ;  /* 0x00000004000c7944 */ /* 0x000fea0003c00000 */
[----:B------:R-:W-:Y:S01]  /*4220*/  IADD3 R11, P0, PT, RZ, -R14, RZ ;  /* 0x8000000eff0b7210 */ /* 0x000fe20007f1e0ff */
[----:B------:R-:W-:-:S04]  /*4230*/  IMAD.MOV.U32 R8, RZ, RZ, R2 ;  /* 0x000000ffff087224 */ /* 0x000fc800078e0002 */
[----:B------:R-:W-:-:S04]  /*4240*/  IMAD.X R9, RZ, RZ, ~R18, P0 ;  /* 0x000000ffff097224 */ /* 0x000fc800000e0e12 */
[----:B------:R-:W-:Y:S01]  /*4250*/  IMAD R10, R9, R6, RZ ;  /* 0x00000006090a7224 */ /* 0x000fe200078e02ff */
[----:B------:R-:W-:-:S03]  /*4260*/  MOV R9, R0 ;  /* 0x0000000000097202 */ /* 0x000fc60000000f00 */
[----:B------:R-:W-:-:S04]  /*4270*/  IMAD.WIDE.U32 R8, R6, R11, R8 ;  /* 0x0000000b06087225 */ /* 0x000fc800078e0008 */
[----:B------:R-:W-:-:S04]  /*4280*/  IMAD R11, R7, R11, R10 ;  /* 0x0000000b070b7224 */ /* 0x000fc800078e020a */
[----:B------:R-:W-:-:S07]  /*4290*/  IMAD.IADD R0, R9, 0x1, R11 ;  /* 0x0000000109007824 */ /* 0x000fce00078e020b */
.L_x_50:
[----:B------:R-:W-:Y:S05]  /*42a0*/  BSYNC.RECONVERGENT B2 ;  /* 0x0000000000027941 */ /* 0x000fea0003800200 */
.L_x_48:
[----:B------:R-:W-:Y:S01]  /*42b0*/  IADD3 R2, P0, PT, R8, UR10, RZ ;  /* 0x0000000a08027c10 */ /* 0x000fe2000ff1e0ff */
[----:B------:R1:W-:Y:S01]  /*42c0*/  STL [R1], R14 ;  /* 0x0000000e01007387 */ /* 0x0003e20000100800 */
[----:B------:R-:W-:Y:S02]  /*42d0*/  VIADD R5, R5, 0x1 ;  /* 0x0000000105057836 */ /* 0x000fe40000000000 */
[----:B------:R-:W-:Y:S01]  /*42e0*/  IADD3.X R0, PT, PT, R0, UR11, RZ, P0, !PT ;  /* 0x0000000b00007c10 */ /* 0x000fe200087fe4ff */
[----:B------:R1:W-:Y:S01]  /*42f0*/  STL [R29], R14 ;  /* 0x0000000e1d007387 */ /* 0x0003e20000100800 */
[----:B------:R-:W-:Y:S02]  /*4300*/  ISETP.GE.U32.AND P0, PT, R2, UR12, PT ;  /* 0x0000000c02007c0c */ /* 0x000fe4000bf06070 */
[----:B------:R-:W-:Y:S02]  /*4310*/  ISETP.NE.AND P1, PT, R5, UR14, PT ;  /* 0x0000000e05007c0c */ /* 0x000fe4000bf25270 */
[----:B------:R-:W-:-:S13]  /*4320*/  ISETP.GE.AND.EX P0, PT, R0, UR13, PT, P0 ;  /* 0x0000000d00007c0c */ /* 0x000fda000bf06300 */
[----:B-1----:R-:W-:Y:S05]  /*4330*/  @!P0 BRA P1, `(.L_x_51) ;  /* 0xfffffffc00408947 */ /* 0x002fea000083ffff */
[----:B------:R-:W-:Y:S05]  /*4340*/  BSYNC.RECONVERGENT B1 ;  /* 0x0000000000017941 */ /* 0x000fea0003800200 */
.L_x_47:
[----:B------:R-:W2:Y:S01]  /*4350*/  LDL R5, [R1+0x4] ;  /* 0x0000040001057983 */ /* 0x000ea20000100800 */
[----:B------:R-:W0:Y:S01]  /*4360*/  S2UR UR5, SR_CgaCtaId ;  /* 0x00000000000579c3 */ /* 0x000e220000008800 */
[----:B------:R-:W2:Y:S01]  /*4370*/  LDCU UR8, c[0x0][0x380] ;  /* 0x00007000ff0877ac */ /* 0x000ea20008000800 */
[----:B------:R-:W-:Y:S02]  /*4380*/  UMOV UR4, 0x400 ;  /* 0x0000040000047882 */ /* 0x000fe40000000000 */
[----:B0-----:R-:W-:Y:S01]  /*4390*/  ULEA UR4, UR5, UR4, 0x18 ;  /* 0x0000000405047291 */ /* 0x001fe2000f8ec0ff */
[----:B--2---:R-:W-:-:S05]  /*43a0*/  IMAD R14, R14, UR8, R5 ;  /* 0x000000080e0e7c24 */ /* 0x004fca000f8e0205 */
[----:B------:R-:W-:-:S05]  /*43b0*/  LEA R14, R14, UR4, 0x2 ;  /* 0x000000040e0e7c11 */ /* 0x000fca000f8e10ff */
[----:B------:R0:W1:Y:S02]  /*43c0*/  LDS R20, [R14] ;  /* 0x000000000e147984 */ /* 0x0000640000000800 */
.L_x_8:
[----:B------:R-:W-:Y:S05]  /*43d0*/  BSYNC.RECONVERGENT B0 ;  /* 0x0000000000007941 */ /* 0x000fea0003800200 */
.L_x_7:
[----:B------:R-:W4:Y:S01]  /*43e0*/  S2UR UR5, SR_CgaCtaId ;  /* 0x00000000000579c3 */ /* 0x000f220000008800 */
[----:B------:R-:W-:Y:S01]  /*43f0*/  UMOV UR4, 0x400 ;  /* 0x0000040000047882 */ /* 0x000fe20000000000 */
[----:B------:R-:W-:Y:S01]  /*4400*/  ISETP.GE.U32.AND P0, PT, R30, 0x2, PT ;  /* 0x000000021e00780c */ /* 0x000fe20003f06070 */
[----:B------:R-:W-:-:S04]  /*4410*/  UIADD3 UR4, UPT, UPT, UR4, 0x28a0, URZ ;  /* 0x000028a004047890 */ /* 0x000fc8000fffe0ff */
[----:B----4-:R-:W-:-:S06]  /*4420*/  ULEA UR4, UR5, UR4, 0x18 ;  /* 0x0000000405047291 */ /* 0x010fcc000f8ec0ff */
[----:B------:R-:W-:-:S05]  /*4430*/  LEA R5, R3, UR4, 0x2 ;  /* 0x0000000403057c11 */ /* 0x000fca000f8e10ff */
[----:B-1----:R1:W-:Y:S01]  /*4440*/  STS [R5], R20 ;  /* 0x0000001405007388 */ /* 0x0023e20000000800 */
[----:B------:R-:W-:Y:S06]  /*4450*/  BAR.SYNC.DEFER_BLOCKING 0x0 ;  /* 0x0000000000007b1d */ /* 0x000fec0000010000 */
[----:B------:R-:W-:Y:S05]  /*4460*/  @!P0 BRA `(.L_x_52) ;  /* 0x0000000000508947 */ /* 0x000fea0003800000 */
[----:B------:R-:W-:Y:S01]  /*4470*/  IMAD.SHL.U32 R8, R3, 0x2, RZ ;  /* 0x0000000203087824 */ /* 0x000fe200078e00ff */
[----:B------:R-:W-:-:S06]  /*4480*/  UMOV UR5, 0x1 ;  /* 0x0000000100057882 */ /* 0x000fcc0000000000 */
.L_x_55:
[----:B-1----:R-:W-:Y:S01]  /*4490*/  MOV R5, R30 ;  /* 0x0000001e00057202 */ /* 0x002fe20000000f00 */
[----:B------:R-:W-:Y:S01]  /*44a0*/  BSSY.RECONVERGENT B0, `(.L_x_53) ;  /* 0x000000c000007945 */ /* 0x000fe20003800200 */
[----:B------:R-:W-:-:S04]  /*44b0*/  SHF.R.U32.HI R30, RZ, 0x1, R30 ;  /* 0x00000001ff1e7819 */ /* 0x000fc8000001161e */
[----:B------:R-:W-:-:S13]  /*44c0*/  ISETP.GE.U32.AND P0, PT, R3, R30, PT ;  /* 0x0000001e0300720c */ /* 0x000fda0003f06070 */
[----:B------:R-:W-:Y:S05]  /*44d0*/  @P0 BRA `(.L_x_54) ;  /* 0x0000000000200947 */ /* 0x000fea0003800000 */
[----:B------:R-:W-:-:S04]  /*44e0*/  IMAD R0, R8, UR5, RZ ;  /* 0x0000000508007c24 */ /* 0x000fc8000f8e02ff */
[C---:B------:R-:W-:Y:S01]  /*44f0*/  VIADD R2, R0.reuse, UR5 ;  /* 0x0000000500027c36 */ /* 0x040fe20008000000 */
[----:B------:R-:W-:-:S04]  /*4500*/  LEA R6, R0, UR4, 0x2 ;  /* 0x0000000400067c11 */ /* 0x000fc8000f8e10ff */
[----:B------:R-:W-:Y:S01]  /*4510*/  LEA R2, R2, UR4, 0x2 ;  /* 0x0000000402027c11 */ /* 0x000fe2000f8e10ff */
[----:B------:R-:W-:Y:S04]  /*4520*/  LDS R0, [R6] ;  /* 0x0000000006007984 */ /* 0x000fe80000000800 */
[----:B------:R-:W1:Y:S02]  /*4530*/  LDS R7, [R2] ;  /* 0x0000000002077984 */ /* 0x000e640000000800 */
[----:B-1----:R-:W-:-:S13]  /*4540*/  ISETP.GE.AND P0, PT, R7, R0, PT ;  /* 0x000000000700720c */ /* 0x002fda0003f06270 */
[----:B------:R1:W-:Y:S02]  /*4550*/  @!P0 STS [R6], R7 ;  /* 0x0000000706008388 */ /* 0x0003e40000000800 */
.L_x_54:
[----:B------:R-:W-:Y:S05]  /*4560*/  BSYNC.RECONVERGENT B0 ;  /* 0x0000000000007941 */ /* 0x000fea0003800200 */
.L_x_53:
[----:B------:R-:W-:Y:S01]  /*4570*/  BAR.SYNC.DEFER_BLOCKING 0x0 ;  /* 0x0000000000007b1d */ /* 0x000fe20000010000 */
[----:B------:R-:W-:Y:S01]  /*4580*/  ISETP.GT.U32.AND P0, PT, R5, 0x3, PT ;  /* 0x000000030500780c */ /* 0x000fe20003f04070 */
[----:B------:R-:W-:-:S12]  /*4590*/  USHF.L.U32 UR5, UR5, 0x1, URZ ;  /* 0x0000000105057899 */ /* 0x000fd800080006ff */
[----:B------:R-:W-:Y:S05]  /*45a0*/  @P0 BRA `(.L_x_55) ;  /* 0xfffffffc00b80947 */ /* 0x000fea000383ffff */
.L_x_52:
[----:B------:R-:W-:-:S13]  /*45b0*/  ISETP.NE.AND P0, PT, R3, RZ, PT ;  /* 0x000000ff0300720c */ /* 0x000fda0003f05270 */
[----:B------:R-:W-:Y:S05]  /*45c0*/  @P0 EXIT ;  /* 0x000000000000094d */ /* 0x000fea0003800000 */
[----:B------:R-:W4:Y:S01]  /*45d0*/  S2UR UR5, SR_CgaCtaId ;  /* 0x00000000000579c3 */ /* 0x000f220000008800 */
[----:B------:R-:W-:-:S07]  /*45e0*/  UMOV UR4, 0x400 ;  /* 0x0000040000047882 */ /* 0x000fce0000000000 */
[----:B------:R-:W1:Y:S01]  /*45f0*/  LDC.64 R2, c[0x0][0x3a0] ;  /* 0x0000e800ff027b82 */ /* 0x000e620000000a00 */
[----:B----4-:R-:W-:Y:S01]  /*4600*/  ULEA UR4, UR5, UR4, 0x18 ;  /* 0x0000000405047291 */ /* 0x010fe2000f8ec0ff */
[----:B-1----:R-:W-:-:S08]  /*4610*/  IMAD.WIDE.U32 R4, R4, 0x4, R2 ;  /* 0x0000000404047825 */ /* 0x002fd000078e0002 */
[----:B------:R-:W1:Y:S04]  /*4620*/  LDS R7, [UR4+0x28a0] ;  /* 0x0028a004ff077984 */ /* 0x000e680008000800 */
[----:B-1----:R-:W-:Y:S01]  /*4630*/  STG.E desc[UR6][R4.64], R7 ;  /* 0x0000000704007986 */ /* 0x002fe2000c101906 */
[----:B------:R-:W-:Y:S05]  /*4640*/  EXIT ;  /* 0x000000000000794d */ /* 0x000fea0003800000 */
        .weak           $__internal_0_$__cuda_sm20_div_s64
        .type           $__internal_0_$__cuda_sm20_div_s64,@function
        .size           $__internal_0_$__cuda_sm20_div_s64,(.L_x_57 - $__internal_0_$__cuda_sm20_div_s64)
$__internal_0_$__cuda_sm20_div_s64:
[-C--:B------:R-:W-:Y:S02]  /*4650*/  IADD3 R14, P1, PT, RZ, -R21.reuse, RZ ;  /* 0x80000015ff0e7210 */ /* 0x080fe40007f3e0ff */
[----:B------:R-:W-:Y:S02]  /*4660*/  ISETP.GE.AND P0, PT, R20, RZ, PT ;  /* 0x000000ff1400720c */ /* 0x000fe40003f06270 */
[----:B------:R-:W-:Y:S01]  /*4670*/  ISETP.GE.AND P3, PT, R0, RZ, PT ;  /* 0x000000ff0000720c */ /* 0x000fe20003f66270 */
[----:B------:R-:W-:Y:S01]  /*4680*/  IMAD.X R15, RZ, RZ, ~R20, P1 ;  /* 0x000000ffff0f7224 */ /* 0x000fe200008e0e14 */
[----:B------:R-:W-:Y:S02]  /*4690*/  SEL R14, R14, R21, !P0 ;  /* 0x000000150e0e7207 */ /* 0x000fe40004000000 */
[----:B------:R-:W-:Y:S02]  /*46a0*/  IADD3 R22, P4, PT, RZ, -R2, RZ ;  /* 0x80000002ff167210 */ /* 0x000fe40007f9e0ff */
[----:B------:R-:W-:-:S02]  /*46b0*/  SEL R15, R15, R20, !P0 ;  /* 0x000000140f0f7207 */ /* 0x000fc40004000000 */
[----:B------:R-:W-:Y:S02]  /*46c0*/  SEL R22, R22, R2, !P3 ;  /* 0x0000000216167207 */ /* 0x000fe40005800000 */
[----:B------:R-:W0:Y:S08]  /*46d0*/  I2F.U64.RP R17, R14 ;  /* 0x0000000e00117312 */ /* 0x000e300000309000 */
[----:B0-----:R-:W0:Y:S02]  /*46e0*/  MUFU.RCP R17, R17 ;  /* 0x0000001100117308 */ /* 0x001e240000001000 */
[----:B0-----:R-:W-:-:S06]  /*46f0*/  VIADD R17, R17, 0x1ffffffe ;  /* 0x1ffffffe11117836 */ /* 0x001fcc0000000000 */
[----:B------:R-:W0:Y:S02]  /*4700*/  F2I.U64.TRUNC R34, R17 ;  /* 0x0000001100227311 */ /* 0x000e24000020d800 */
[----:B0-----:R-:W-:-:S04]  /*4710*/  IMAD.WIDE.U32 R18, R34, R14, RZ ;  /* 0x0000000e22127225 */ /* 0x001fc800078e00ff */
[C---:B------:R-:W-:Y:S01]  /*4720*/  IMAD R17, R34.reuse, R15, R19 ;  /* 0x0000000f22117224 */ /* 0x040fe200078e0213 */
[----:B------:R-:W-:Y:S01]  /*4730*/  IADD3 R18, P0, PT, RZ, -R18, RZ ;  /* 0x80000012ff127210 */ /* 0x000fe20007f1e0ff */
[----:B------:R-:W-:Y:S02]  /*4740*/  IMAD.MOV.U32 R37, RZ, RZ, R34 ;  /* 0x000000ffff257224 */ /* 0x000fe400078e0022 */
[----:B------:R-:W-:Y:S02]  /*4750*/  IMAD R17, R35, R14, R17 ;  /* 0x0000000e23117224 */ /* 0x000fe400078e0211 */
[----:B------:R-:W-:-:S03]  /*4760*/  IMAD.HI.U32 R36, R34, R18, RZ ;  /* 0x0000001222247227 */ /* 0x000fc600078e00ff */
[----:B------:R-:W-:-:S05]  /*4770*/  IADD3.X R17, PT, PT, RZ, ~R17, RZ, P0, !PT ;  /* 0x80000011ff117210 */ /* 0x000fca00007fe4ff */
[----:B------:R-:W-:-:S04]  /*4780*/  IMAD.WIDE.U32 R36, P0, R34, R17, R36 ;  /* 0x0000001122247225 */ /* 0x000fc80007800024 */
[----:B------:R-:W-:-:S04]  /*4790*/  IMAD.HI.U32 R19, R35, R17, RZ ;  /* 0x0000001123137227 */ /* 0x000fc800078e00ff */
[----:B------:R-:W-:-:S04]  /*47a0*/  IMAD.HI.U32 R18, P1, R35, R18, R36 ;  /* 0x0000001223127227 */ /* 0x000fc80007820024 */
[----:B------:R-:W-:Y:S02]  /*47b0*/  IMAD R17, R35, R17, RZ ;  /* 0x0000001123117224 */ /* 0x000fe400078e02ff */
[----:B------:R-:W-:-:S03]  /*47c0*/  IMAD.X R19, R19, 0x1, R35, P0 ;  /* 0x0000000113137824 */ /* 0x000fc600000e0623 */
[----:B------:R-:W-:-:S04]  /*47d0*/  IADD3 R35, P0, PT, R17, R18, RZ ;  /* 0x0000001211237210 */ /* 0x000fc80007f1e0ff */
[----:B------:R-:W-:Y:S01]  /*47e0*/  IADD3.X R19, PT, PT, RZ, RZ, R19, P0, P1 ;  /* 0x000000ffff137210 */ /* 0x000fe200007e2413 */
[----:B------:R-:W-:-:S04]  /*47f0*/  IMAD.WIDE.U32 R36, R35, R14, RZ ;  /* 0x0000000e23247225 */ /* 0x000fc800078e00ff */
[----:B------:R-:W-:Y:S01]  /*4800*/  IMAD R17, R35, R15, R37 ;  /* 0x0000000f23117224 */ /* 0x000fe200078e0225 */
[----:B------:R-:W-:-:S03]  /*4810*/  IADD3 R18, P0, PT, RZ, -R36, RZ ;  /* 0x80000024ff127210 */ /* 0x000fc60007f1e0ff */
[----:B------:R-:W-:Y:S02]  /*4820*/  IMAD R17, R19, R14, R17 ;  /* 0x0000000e13117224 */ /* 0x000fe400078e0211 */
[----:B------:R-:W-:-:S04]  /*4830*/  IMAD.HI.U32 R34, R35, R18, RZ ;  /* 0x0000001223227227 */ /* 0x000fc800078e00ff */
[----:B------:R-:W-:-:S04]  /*4840*/  IMAD.X R17, RZ, RZ, ~R17, P0 ;  /* 0x000000ffff117224 */ /* 0x000fc800000e0e11 */
[----:B------:R-:W-:-:S04]  /*4850*/  IMAD.WIDE.U32 R34, P0, R35, R17, R34 ;  /* 0x0000001123227225 */ /* 0x000fc80007800022 */
[----:B------:R-:W-:-:S04]  /*4860*/  IMAD.HI.U32 R31, R19, R17, RZ ;  /* 0x00000011131f7227 */ /* 0x000fc800078e00ff */
[----:B------:R-:W-:Y:S01]  /*4870*/  IMAD.HI.U32 R18, P1, R19, R18, R34 ;  /* 0x0000001213127227 */ /* 0x000fe20007820022 */
[----:B------:R-:W-:-:S03]  /*4880*/  IADD3.X R31, PT, PT, R31, R19, RZ, P0, !PT ;  /* 0x000000131f1f7210 */ /* 0x000fc600007fe4ff */
[----:B------:R-:W-:Y:S02]  /*4890*/  IMAD R17, R19, R17, RZ ;  /* 0x0000001113117224 */ /* 0x000fe400078e02ff */
[----:B------:R-:W-:-:S03]  /*48a0*/  IMAD.MOV.U32 R35, RZ, RZ, RZ ;  /* 0x000000ffff237224 */ /* 0x000fc600078e00ff */
[----:B------:R-:W-:Y:S01]  /*48b0*/  IADD3 R18, P0, PT, R17, R18, RZ ;  /* 0x0000001211127210 */ /* 0x000fe20007f1e0ff */
[----:B------:R-:W-:-:S03]  /*48c0*/  IMAD.X R17, RZ, RZ, ~R0, P4 ;  /* 0x000000ffff117224 */ /* 0x000fc600020e0e00 */
[----:B------:R-:W-:Y:S01]  /*48d0*/  IADD3.X R31, PT, PT, RZ, RZ, R31, P0, P1 ;  /* 0x000000ffff1f7210 */ /* 0x000fe200007e241f */
[----:B------:R-:W-:Y:S01]  /*48e0*/  IMAD.HI.U32 R34, R18, R22, RZ ;  /* 0x0000001612227227 */ /* 0x000fe200078e00ff */
[----:B------:R-:W-:-:S05]  /*48f0*/  SEL R17, R17, R0, !P3 ;  /* 0x0000000011117207 */ /* 0x000fca0005800000 */
[----:B------:R-:W-:-:S04]  /*4900*/  IMAD.WIDE.U32 R18, R18, R17, R34 ;  /* 0x0000001112127225 */ /* 0x000fc800078e0022 */
[----:B------:R-:W-:-:S04]  /*4910*/  IMAD.HI.U32 R19, P0, R31, R22, R18 ;  /* 0x000000161f137227 */ /* 0x000fc80007800012 */
[CC--:B------:R-:W-:Y:S02]  /*4920*/  IMAD R18, R31.reuse, R17.reuse, RZ ;  /* 0x000000111f127224 */ /* 0x0c0fe400078e02ff */
[----:B------:R-:W-:-:S03]  /*4930*/  IMAD.HI.U32 R31, R31, R17, RZ ;  /* 0x000000111f1f7227 */ /* 0x000fc600078e00ff */
[----:B------:R-:W-:Y:S01]  /*4940*/  IADD3 R18, P1, PT, R18, R19, RZ ;  /* 0x0000001312127210 */ /* 0x000fe20007f3e0ff */
[----:B------:R-:W-:-:S04]  /*4950*/  IMAD.X R31, RZ, RZ, R31, P0 ;  /* 0x000000ffff1f7224 */ /* 0x000fc800000e061f */
[----:B------:R-:W-:Y:S01]  /*4960*/  IMAD.WIDE.U32 R34, R18, R14, RZ ;  /* 0x0000000e12227225 */ /* 0x000fe200078e00ff */
[----:B------:R-:W-:-:S03]  /*4970*/  IADD3.X R31, PT, PT, RZ, R31, RZ, P1, !PT ;  /* 0x0000001fff1f7210 */ /* 0x000fc60000ffe4ff */
[----:B------:R-:W-:Y:S01]  /*4980*/  IMAD R19, R18, R15, R35 ;  /* 0x0000000f12137224 */ /* 0x000fe200078e0223 */
[----:B------:R-:W-:-:S03]  /*4990*/  IADD3 R22, P3, PT, -R34, R22, RZ ;  /* 0x0000001622167210 */ /* 0x000fc60007f7e1ff */
[-C--:B------:R-:W-:Y:S01]  /*49a0*/  IMAD R19, R31, R14.reuse, R19 ;  /* 0x0000000e1f137224 */ /* 0x080fe200078e0213 */
[----:B------:R-:W-:-:S03]  /*49b0*/  ISETP.GE.U32.AND P0, PT, R22, R14, PT ;  /* 0x0000000e1600720c */ /* 0x000fc60003f06070 */
[----:B------:R-:W-:Y:S01]  /*49c0*/  IMAD.X R17, R17, 0x1, ~R19, P3 ;  /* 0x0000000111117824 */ /* 0x000fe200018e0e13 */
[----:B------:R-:W-:-:S04]  /*49d0*/  IADD3 R19, P3, PT, R22, -R14, RZ ;  /* 0x8000000e16137210 */ /* 0x000fc80007f7e0ff */
[----:B------:R-:W-:-:S04]  /*49e0*/  ISETP.GE.U32.AND.EX P0, PT, R17, R15, PT, P0 ;  /* 0x0000000f1100720c */ /* 0x000fc80003f06100 */
[----:B------:R-:W-:-:S04]  /*49f0*/  SEL R19, R19, R22, P0 ;  /* 0x0000001613137207 */ /* 0x000fc80000000000 */
[----:B------:R-:W-:Y:S01]  /*4a00*/  ISETP.GE.U32.AND P1, PT, R19, R14, PT ;  /* 0x0000000e1300720c */ /* 0x000fe20003f26070 */
[----:B------:R-:W-:Y:S01]  /*4a10*/  IMAD.X R14, R17, 0x1, ~R15, P3 ;  /* 0x00000001110e7824 */ /* 0x000fe200018e0e0f */
[----:B------:R-:W-:-:S04]  /*4a20*/  IADD3 R19, P3, PT, R18, 0x1, RZ ;  /* 0x0000000112137810 */ /* 0x000fc80007f7e0ff */
[----:B------:R-:W-:Y:S01]  /*4a30*/  SEL R14, R14, R17, P0 ;  /* 0x000000110e0e7207 */ /* 0x000fe20000000000 */
[----:B------:R-:W-:Y:S01]  /*4a40*/  IMAD.X R17, RZ, RZ, R31, P3 ;  /* 0x000000ffff117224 */ /* 0x000fe200018e061f */
[----:B------:R-:W-:Y:S02]  /*4a50*/  SEL R19, R19, R18, P0 ;  /* 0x0000001213137207 */ /* 0x000fe40000000000 */
[----:B------:R-:W-:Y:S02]  /*4a60*/  LOP3.LUT R18, R20, R0, RZ, 0x3c, !PT ;  /* 0x0000000014127212 */ /* 0x000fe400078e3cff */
[----:B------:R-:W-:Y:S02]  /*4a70*/  SEL R17, R17, R31, P0 ;  /* 0x0000001f11117207 */ /* 0x000fe40000000000 */
[----:B------:R-:W-:Y:S02]  /*4a80*/  ISETP.GE.U32.AND.EX P0, PT, R14, R15, PT, P1 ;  /* 0x0000000f0e00720c */ /* 0x000fe40003f06110 */
[----:B------:R-:W-:-:S04]  /*4a90*/  IADD3 R15, P1, PT, R19, 0x1, RZ ;  /* 0x00000001130f7810 */ /* 0x000fc80007f3e0ff */
[----:B------:R-:W-:Y:S02]  /*4aa0*/  IADD3.X R14, PT, PT, RZ, R17, RZ, P1, !PT ;  /* 0x00000011ff0e7210 */ /* 0x000fe40000ffe4ff */
[----:B------:R-:W-:Y:S02]  /*4ab0*/  SEL R15, R15, R19, P0 ;  /* 0x000000130f0f7207 */ /* 0x000fe40000000000 */
[----:B------:R-:W-:Y:S02]  /*4ac0*/  SEL R17, R14, R17, P0 ;  /* 0x000000110e117207 */ /* 0x000fe40000000000 */
[-C--:B------:R-:W-:Y:S02]  /*4ad0*/  IADD3 R14, P3, PT, RZ, -R15.reuse, RZ ;  /* 0x8000000fff0e7210 */ /* 0x080fe40007f7e0ff */
[----:B------:R-:W-:Y:S02]  /*4ae0*/  ISETP.GE.AND P1, PT, R18, RZ, PT ;  /* 0x000000ff1200720c */ /* 0x000fe40003f26270 */
[----:B------:R-:W-:Y:S01]  /*4af0*/  ISETP.NE.U32.AND P0, PT, R21, RZ, PT ;  /* 0x000000ff1500720c */ /* 0x000fe20003f05070 */
[----:B------:R-:W-:Y:S01]  /*4b00*/  IMAD.X R18, RZ, RZ, ~R17, P3 ;  /* 0x000000ffff127224 */ /* 0x000fe200018e0e11 */
[----:B------:R-:W-:-:S02]  /*4b10*/  SEL R14, R14, R15, !P1 ;  /* 0x0000000f0e0e7207 */ /* 0x000fc40004800000 */
[----:B------:R-:W-:Y:S02]  /*4b20*/  ISETP.NE.AND.EX P0, PT, R20, RZ, PT, P0 ;  /* 0x000000ff1400720c */ /* 0x000fe40003f05300 */
[----:B------:R-:W-:Y:S01]  /*4b30*/  SEL R18, R18, R17, !P1 ;  /* 0x0000001112127207 */ /* 0x000fe20004800000 */
[----:B------:R-:W-:Y:S01]  /*4b40*/  IMAD.MOV.U32 R17, RZ, RZ, 0x0 ;  /* 0x00000000ff117424 */ /* 0x000fe200078e00ff */
[----:B------:R-:W-:Y:S02]  /*4b50*/  SEL R14, R14, 0xffffffff, P0 ;  /* 0xffffffff0e0e7807 */ /* 0x000fe40000000000 */
[----:B------:R-:W-:Y:S01]  /*4b60*/  SEL R18, R18, 0xffffffff, P0 ;  /* 0xffffffff12127807 */ /* 0x000fe20000000000 */
[----:B------:R-:W-:Y:S06]  /*4b70*/  RET.REL.NODEC R16 `(_Z9perm_cudaixPiPxS_ix) ;  /* 0xffffffb410207950 */ /* 0x000fec0003c3ffff */
.L_x_56:
[----:B------:R-:W-:-:S00]  /*4b80*/  BRA `(.L_x_56) ;  /* 0xfffffffc00fc7947 */ /* 0x000fc0000383ffff */
[----:B------:R-:W-:-:S00]  /*4b90*/  NOP ;  /* 0x0000000000007918 */ /* 0x000fc00000000000 */
        /* <DEDUP_REMOVED lines=14> */
.L_x_57:


//--------------------- .nv.shared._Z9perm_cudaixPiPxS_ix --------------------------
	.section	.nv.shared._Z9perm_cudaixPiPxS_ix,"aw",@nobits
	.sectionflags	@""
	.align	8
.nv.shared._Z9perm_cudaixPiPxS_ix:
	.zero		15520


//--------------------- .nv.shared.reserved.0     --------------------------
	.section	.nv.shared.reserved.0,"aw",@nobits
	.weak		__nv_reservedSMEM_offset_0_alias
	.size		__nv_reservedSMEM_offset_0_alias, 0, 64
	.other		__nv_reservedSMEM_offset_0_alias,@"STO_CUDA_RESERVED_SHARED STV_DEFAULT"
__nv_reservedSMEM_offset_0_alias:
	.zero		0
	.zero		64


//--------------------- .nv.constant0._Z9perm_cudaixPiPxS_ix --------------------------
	.section	.nv.constant0._Z9perm_cudaixPiPxS_ix,"a",@progbits
	.sectionflags	@""
	.align	4
.nv.constant0._Z9perm_cudaixPiPxS_ix:
	.zero		952


//--------------------- SYMBOLS --------------------------

	.type		.nv.reservedSmem.offset0,@object
	.size		.nv.reservedSmem.offset0,0x4
	.type		.nv.reservedSmem.cap,@object
	.size		.nv.reservedSmem.cap,0x4
